//
// Generated by NVIDIA NVVM Compiler
//
// Compiler Build ID: CL-36424714
// Cuda compilation tools, release 13.0, V13.0.88
// Based on NVVM 20.0.0
//

.version 9.0
.target sm_100
.address_size 64

	// .globl	_Z23softmax_forward_kernel1PfPKfii
.extern .shared .align 16 .b8 shared[];

.visible .entry _Z23softmax_forward_kernel1PfPKfii(
	.param .u64 .ptr .align 1 _Z23softmax_forward_kernel1PfPKfii_param_0,
	.param .u64 .ptr .align 1 _Z23softmax_forward_kernel1PfPKfii_param_1,
	.param .u32 _Z23softmax_forward_kernel1PfPKfii_param_2,
	.param .u32 _Z23softmax_forward_kernel1PfPKfii_param_3
)
{
	.reg .pred 	%p<58>;
	.reg .b32 	%r<97>;
	.reg .b32 	%f<366>;
	.reg .b64 	%rd<63>;

	ld.param.u64 	%rd24, [_Z23softmax_forward_kernel1PfPKfii_param_0];
	ld.param.u64 	%rd25, [_Z23softmax_forward_kernel1PfPKfii_param_1];
	ld.param.u32 	%r45, [_Z23softmax_forward_kernel1PfPKfii_param_2];
	ld.param.u32 	%r44, [_Z23softmax_forward_kernel1PfPKfii_param_3];
	mov.u32 	%r46, %ctaid.x;
	mov.u32 	%r47, %ntid.x;
	mov.u32 	%r48, %tid.x;
	mad.lo.s32 	%r1, %r46, %r47, %r48;
	setp.ge.s32 	%p1, %r1, %r45;
	@%p1 bra 	$L__BB0_39;
	cvta.to.global.u64 	%rd1, %rd24;
	cvta.to.global.u64 	%rd2, %rd25;
	mul.lo.s32 	%r2, %r44, %r1;
	cvt.s64.s32 	%rd3, %r2;
	mul.wide.s32 	%rd26, %r2, 4;
	add.s64 	%rd4, %rd2, %rd26;
	setp.lt.s32 	%p2, %r44, 1;
	mov.f32 	%f356, 0fFF800000;
	@%p2 bra 	$L__BB0_14;
	and.b32  	%r3, %r44, 15;
	setp.lt.u32 	%p3, %r44, 16;
	mov.f32 	%f356, 0fFF800000;
	mov.b32 	%r83, 0;
	@%p3 bra 	$L__BB0_5;
	and.b32  	%r83, %r44, 2147483632;
	neg.s32 	%r87, %r83;
	add.s64 	%rd28, %rd26, %rd2;
	add.s64 	%rd58, %rd28, 32;
	mov.f32 	%f356, 0fFF800000;
$L__BB0_4:
	.pragma "nounroll";
	ld.global.f32 	%f30, [%rd58+-32];
	setp.gt.f32 	%p4, %f30, %f356;
	selp.f32 	%f31, %f30, %f356, %p4;
	ld.global.f32 	%f32, [%rd58+-28];
	setp.gt.f32 	%p5, %f32, %f31;
	selp.f32 	%f33, %f32, %f31, %p5;
	ld.global.f32 	%f34, [%rd58+-24];
	setp.gt.f32 	%p6, %f34, %f33;
	selp.f32 	%f35, %f34, %f33, %p6;
	ld.global.f32 	%f36, [%rd58+-20];
	setp.gt.f32 	%p7, %f36, %f35;
	selp.f32 	%f37, %f36, %f35, %p7;
	ld.global.f32 	%f38, [%rd58+-16];
	setp.gt.f32 	%p8, %f38, %f37;
	selp.f32 	%f39, %f38, %f37, %p8;
	ld.global.f32 	%f40, [%rd58+-12];
	setp.gt.f32 	%p9, %f40, %f39;
	selp.f32 	%f41, %f40, %f39, %p9;
	ld.global.f32 	%f42, [%rd58+-8];
	setp.gt.f32 	%p10, %f42, %f41;
	selp.f32 	%f43, %f42, %f41, %p10;
	ld.global.f32 	%f44, [%rd58+-4];
	setp.gt.f32 	%p11, %f44, %f43;
	selp.f32 	%f45, %f44, %f43, %p11;
	ld.global.f32 	%f46, [%rd58];
	setp.gt.f32 	%p12, %f46, %f45;
	selp.f32 	%f47, %f46, %f45, %p12;
	ld.global.f32 	%f48, [%rd58+4];
	setp.gt.f32 	%p13, %f48, %f47;
	selp.f32 	%f49, %f48, %f47, %p13;
	ld.global.f32 	%f50, [%rd58+8];
	setp.gt.f32 	%p14, %f50, %f49;
	selp.f32 	%f51, %f50, %f49, %p14;
	ld.global.f32 	%f52, [%rd58+12];
	setp.gt.f32 	%p15, %f52, %f51;
	selp.f32 	%f53, %f52, %f51, %p15;
	ld.global.f32 	%f54, [%rd58+16];
	setp.gt.f32 	%p16, %f54, %f53;
	selp.f32 	%f55, %f54, %f53, %p16;
	ld.global.f32 	%f56, [%rd58+20];
	setp.gt.f32 	%p17, %f56, %f55;
	selp.f32 	%f57, %f56, %f55, %p17;
	ld.global.f32 	%f58, [%rd58+24];
	setp.gt.f32 	%p18, %f58, %f57;
	selp.f32 	%f59, %f58, %f57, %p18;
	ld.global.f32 	%f60, [%rd58+28];
	setp.gt.f32 	%p19, %f60, %f59;
	selp.f32 	%f356, %f60, %f59, %p19;
	add.s32 	%r87, %r87, 16;
	add.s64 	%rd58, %rd58, 64;
	setp.eq.s32 	%p20, %r87, 0;
	@%p20 bra 	$L__BB0_5;
	bra.uni 	$L__BB0_4;
$L__BB0_5:
	setp.eq.s32 	%p21, %r3, 0;
	@%p21 bra 	$L__BB0_14;
	and.b32  	%r7, %r44, 7;
	setp.lt.u32 	%p22, %r3, 8;
	@%p22 bra 	$L__BB0_8;
	mul.wide.u32 	%rd29, %r83, 4;
	add.s64 	%rd30, %rd4, %rd29;
	ld.global.f32 	%f62, [%rd30];
	setp.gt.f32 	%p23, %f62, %f356;
	selp.f32 	%f63, %f62, %f356, %p23;
	ld.global.f32 	%f64, [%rd30+4];
	setp.gt.f32 	%p24, %f64, %f63;
	selp.f32 	%f65, %f64, %f63, %p24;
	ld.global.f32 	%f66, [%rd30+8];
	setp.gt.f32 	%p25, %f66, %f65;
	selp.f32 	%f67, %f66, %f65, %p25;
	ld.global.f32 	%f68, [%rd30+12];
	setp.gt.f32 	%p26, %f68, %f67;
	selp.f32 	%f69, %f68, %f67, %p26;
	ld.global.f32 	%f70, [%rd30+16];
	setp.gt.f32 	%p27, %f70, %f69;
	selp.f32 	%f71, %f70, %f69, %p27;
	ld.global.f32 	%f72, [%rd30+20];
	setp.gt.f32 	%p28, %f72, %f71;
	selp.f32 	%f73, %f72, %f71, %p28;
	ld.global.f32 	%f74, [%rd30+24];
	setp.gt.f32 	%p29, %f74, %f73;
	selp.f32 	%f75, %f74, %f73, %p29;
	ld.global.f32 	%f76, [%rd30+28];
	setp.gt.f32 	%p30, %f76, %f75;
	selp.f32 	%f356, %f76, %f75, %p30;
	add.s32 	%r83, %r83, 8;
$L__BB0_8:
	setp.eq.s32 	%p31, %r7, 0;
	@%p31 bra 	$L__BB0_14;
	and.b32  	%r10, %r44, 3;
	setp.lt.u32 	%p32, %r7, 4;
	@%p32 bra 	$L__BB0_11;
	mul.wide.u32 	%rd31, %r83, 4;
	add.s64 	%rd32, %rd4, %rd31;
	ld.global.f32 	%f78, [%rd32];
	setp.gt.f32 	%p33, %f78, %f356;
	selp.f32 	%f79, %f78, %f356, %p33;
	ld.global.f32 	%f80, [%rd32+4];
	setp.gt.f32 	%p34, %f80, %f79;
	selp.f32 	%f81, %f80, %f79, %p34;
	ld.global.f32 	%f82, [%rd32+8];
	setp.gt.f32 	%p35, %f82, %f81;
	selp.f32 	%f83, %f82, %f81, %p35;
	ld.global.f32 	%f84, [%rd32+12];
	setp.gt.f32 	%p36, %f84, %f83;
	selp.f32 	%f356, %f84, %f83, %p36;
	add.s32 	%r83, %r83, 4;
$L__BB0_11:
	setp.eq.s32 	%p37, %r10, 0;
	@%p37 bra 	$L__BB0_14;
	mul.wide.u32 	%rd34, %r83, 4;
	add.s64 	%rd35, %rd26, %rd34;
	add.s64 	%rd57, %rd2, %rd35;
	neg.s32 	%r86, %r10;
$L__BB0_13:
	.pragma "nounroll";
	ld.global.f32 	%f85, [%rd57];
	setp.gt.f32 	%p38, %f85, %f356;
	selp.f32 	%f356, %f85, %f356, %p38;
	add.s64 	%rd57, %rd57, 4;
	add.s32 	%r86, %r86, 1;
	setp.ne.s32 	%p39, %r86, 0;
	@%p39 bra 	$L__BB0_13;
$L__BB0_14:
	shl.b64 	%rd36, %rd3, 2;
	add.s64 	%rd9, %rd1, %rd36;
	setp.lt.s32 	%p40, %r44, 1;
	mov.f32 	%f364, 0f00000000;
	@%p40 bra 	$L__BB0_26;
	and.b32  	%r16, %r44, 7;
	setp.lt.u32 	%p41, %r44, 8;
	mov.f32 	%f364, 0f00000000;
	mov.b32 	%r88, 0;
	@%p41 bra 	$L__BB0_18;
	and.b32  	%r88, %r44, 2147483640;
	neg.s32 	%r91, %r88;
	add.s64 	%rd38, %rd26, 16;
	add.s64 	%rd60, %rd2, %rd38;
	add.s64 	%rd59, %rd1, %rd38;
	mov.f32 	%f364, 0f00000000;
$L__BB0_17:
	.pragma "nounroll";
	ld.global.f32 	%f90, [%rd60+-16];
	sub.f32 	%f91, %f90, %f356;
	fma.rn.f32 	%f92, %f91, 0f3BBB989D, 0f3F000000;
	cvt.sat.f32.f32 	%f93, %f92;
	mov.f32 	%f94, 0f4B400001;
	mov.f32 	%f95, 0f437C0000;
	fma.rm.f32 	%f96, %f93, %f95, %f94;
	add.f32 	%f97, %f96, 0fCB40007F;
	neg.f32 	%f98, %f97;
	fma.rn.f32 	%f99, %f91, 0f3FB8AA3B, %f98;
	fma.rn.f32 	%f100, %f91, 0f32A57060, %f99;
	mov.b32 	%r51, %f96;
	shl.b32 	%r52, %r51, 23;
	mov.b32 	%f101, %r52;
	ex2.approx.ftz.f32 	%f102, %f100;
	mul.f32 	%f103, %f102, %f101;
	st.global.f32 	[%rd59+-16], %f103;
	add.f32 	%f104, %f364, %f103;
	ld.global.f32 	%f105, [%rd60+-12];
	sub.f32 	%f106, %f105, %f356;
	fma.rn.f32 	%f107, %f106, 0f3BBB989D, 0f3F000000;
	cvt.sat.f32.f32 	%f108, %f107;
	fma.rm.f32 	%f109, %f108, %f95, %f94;
	add.f32 	%f110, %f109, 0fCB40007F;
	neg.f32 	%f111, %f110;
	fma.rn.f32 	%f112, %f106, 0f3FB8AA3B, %f111;
	fma.rn.f32 	%f113, %f106, 0f32A57060, %f112;
	mov.b32 	%r53, %f109;
	shl.b32 	%r54, %r53, 23;
	mov.b32 	%f114, %r54;
	ex2.approx.ftz.f32 	%f115, %f113;
	mul.f32 	%f116, %f115, %f114;
	st.global.f32 	[%rd59+-12], %f116;
	add.f32 	%f117, %f104, %f116;
	ld.global.f32 	%f118, [%rd60+-8];
	sub.f32 	%f119, %f118, %f356;
	fma.rn.f32 	%f120, %f119, 0f3BBB989D, 0f3F000000;
	cvt.sat.f32.f32 	%f121, %f120;
	fma.rm.f32 	%f122, %f121, %f95, %f94;
	add.f32 	%f123, %f122, 0fCB40007F;
	neg.f32 	%f124, %f123;
	fma.rn.f32 	%f125, %f119, 0f3FB8AA3B, %f124;
	fma.rn.f32 	%f126, %f119, 0f32A57060, %f125;
	mov.b32 	%r55, %f122;
	shl.b32 	%r56, %r55, 23;
	mov.b32 	%f127, %r56;
	ex2.approx.ftz.f32 	%f128, %f126;
	mul.f32 	%f129, %f128, %f127;
	st.global.f32 	[%rd59+-8], %f129;
	add.f32 	%f130, %f117, %f129;
	ld.global.f32 	%f131, [%rd60+-4];
	sub.f32 	%f132, %f131, %f356;
	fma.rn.f32 	%f133, %f132, 0f3BBB989D, 0f3F000000;
	cvt.sat.f32.f32 	%f134, %f133;
	fma.rm.f32 	%f135, %f134, %f95, %f94;
	add.f32 	%f136, %f135, 0fCB40007F;
	neg.f32 	%f137, %f136;
	fma.rn.f32 	%f138, %f132, 0f3FB8AA3B, %f137;
	fma.rn.f32 	%f139, %f132, 0f32A57060, %f138;
	mov.b32 	%r57, %f135;
	shl.b32 	%r58, %r57, 23;
	mov.b32 	%f140, %r58;
	ex2.approx.ftz.f32 	%f141, %f139;
	mul.f32 	%f142, %f141, %f140;
	st.global.f32 	[%rd59+-4], %f142;
	add.f32 	%f143, %f130, %f142;
	ld.global.f32 	%f144, [%rd60];
	sub.f32 	%f145, %f144, %f356;
	fma.rn.f32 	%f146, %f145, 0f3BBB989D, 0f3F000000;
	cvt.sat.f32.f32 	%f147, %f146;
	fma.rm.f32 	%f148, %f147, %f95, %f94;
	add.f32 	%f149, %f148, 0fCB40007F;
	neg.f32 	%f150, %f149;
	fma.rn.f32 	%f151, %f145, 0f3FB8AA3B, %f150;
	fma.rn.f32 	%f152, %f145, 0f32A57060, %f151;
	mov.b32 	%r59, %f148;
	shl.b32 	%r60, %r59, 23;
	mov.b32 	%f153, %r60;
	ex2.approx.ftz.f32 	%f154, %f152;
	mul.f32 	%f155, %f154, %f153;
	st.global.f32 	[%rd59], %f155;
	add.f32 	%f156, %f143, %f155;
	ld.global.f32 	%f157, [%rd60+4];
	sub.f32 	%f158, %f157, %f356;
	fma.rn.f32 	%f159, %f158, 0f3BBB989D, 0f3F000000;
	cvt.sat.f32.f32 	%f160, %f159;
	fma.rm.f32 	%f161, %f160, %f95, %f94;
	add.f32 	%f162, %f161, 0fCB40007F;
	neg.f32 	%f163, %f162;
	fma.rn.f32 	%f164, %f158, 0f3FB8AA3B, %f163;
	fma.rn.f32 	%f165, %f158, 0f32A57060, %f164;
	mov.b32 	%r61, %f161;
	shl.b32 	%r62, %r61, 23;
	mov.b32 	%f166, %r62;
	ex2.approx.ftz.f32 	%f167, %f165;
	mul.f32 	%f168, %f167, %f166;
	st.global.f32 	[%rd59+4], %f168;
	add.f32 	%f169, %f156, %f168;
	ld.global.f32 	%f170, [%rd60+8];
	sub.f32 	%f171, %f170, %f356;
	fma.rn.f32 	%f172, %f171, 0f3BBB989D, 0f3F000000;
	cvt.sat.f32.f32 	%f173, %f172;
	fma.rm.f32 	%f174, %f173, %f95, %f94;
	add.f32 	%f175, %f174, 0fCB40007F;
	neg.f32 	%f176, %f175;
	fma.rn.f32 	%f177, %f171, 0f3FB8AA3B, %f176;
	fma.rn.f32 	%f178, %f171, 0f32A57060, %f177;
	mov.b32 	%r63, %f174;
	shl.b32 	%r64, %r63, 23;
	mov.b32 	%f179, %r64;
	ex2.approx.ftz.f32 	%f180, %f178;
	mul.f32 	%f181, %f180, %f179;
	st.global.f32 	[%rd59+8], %f181;
	add.f32 	%f182, %f169, %f181;
	ld.global.f32 	%f183, [%rd60+12];
	sub.f32 	%f184, %f183, %f356;
	fma.rn.f32 	%f185, %f184, 0f3BBB989D, 0f3F000000;
	cvt.sat.f32.f32 	%f186, %f185;
	fma.rm.f32 	%f187, %f186, %f95, %f94;
	add.f32 	%f188, %f187, 0fCB40007F;
	neg.f32 	%f189, %f188;
	fma.rn.f32 	%f190, %f184, 0f3FB8AA3B, %f189;
	fma.rn.f32 	%f191, %f184, 0f32A57060, %f190;
	mov.b32 	%r65, %f187;
	shl.b32 	%r66, %r65, 23;
	mov.b32 	%f192, %r66;
	ex2.approx.ftz.f32 	%f193, %f191;
	mul.f32 	%f194, %f193, %f192;
	st.global.f32 	[%rd59+12], %f194;
	add.f32 	%f364, %f182, %f194;
	add.s32 	%r91, %r91, 8;
	add.s64 	%rd60, %rd60, 32;
	add.s64 	%rd59, %rd59, 32;
	setp.eq.s32 	%p42, %r91, 0;
	@%p42 bra 	$L__BB0_18;
	bra.uni 	$L__BB0_17;
$L__BB0_18:
	setp.eq.s32 	%p43, %r16, 0;
	@%p43 bra 	$L__BB0_26;
	and.b32  	%r22, %r44, 3;
	setp.lt.u32 	%p44, %r16, 4;
	@%p44 bra 	$L__BB0_21;
	mul.wide.u32 	%rd39, %r88, 4;
	add.s64 	%rd40, %rd4, %rd39;
	ld.global.f32 	%f196, [%rd40];
	sub.f32 	%f197, %f196, %f356;
	fma.rn.f32 	%f198, %f197, 0f3BBB989D, 0f3F000000;
	cvt.sat.f32.f32 	%f199, %f198;
	mov.f32 	%f200, 0f4B400001;
	mov.f32 	%f201, 0f437C0000;
	fma.rm.f32 	%f202, %f199, %f201, %f200;
	add.f32 	%f203, %f202, 0fCB40007F;
	neg.f32 	%f204, %f203;
	fma.rn.f32 	%f205, %f197, 0f3FB8AA3B, %f204;
	fma.rn.f32 	%f206, %f197, 0f32A57060, %f205;
	mov.b32 	%r67, %f202;
	shl.b32 	%r68, %r67, 23;
	mov.b32 	%f207, %r68;
	ex2.approx.ftz.f32 	%f208, %f206;
	mul.f32 	%f209, %f208, %f207;
	add.s64 	%rd41, %rd9, %rd39;
	st.global.f32 	[%rd41], %f209;
	add.f32 	%f210, %f364, %f209;
	ld.global.f32 	%f211, [%rd40+4];
	sub.f32 	%f212, %f211, %f356;
	fma.rn.f32 	%f213, %f212, 0f3BBB989D, 0f3F000000;
	cvt.sat.f32.f32 	%f214, %f213;
	fma.rm.f32 	%f215, %f214, %f201, %f200;
	add.f32 	%f216, %f215, 0fCB40007F;
	neg.f32 	%f217, %f216;
	fma.rn.f32 	%f218, %f212, 0f3FB8AA3B, %f217;
	fma.rn.f32 	%f219, %f212, 0f32A57060, %f218;
	mov.b32 	%r69, %f215;
	shl.b32 	%r70, %r69, 23;
	mov.b32 	%f220, %r70;
	ex2.approx.ftz.f32 	%f221, %f219;
	mul.f32 	%f222, %f221, %f220;
	st.global.f32 	[%rd41+4], %f222;
	add.f32 	%f223, %f210, %f222;
	ld.global.f32 	%f224, [%rd40+8];
	sub.f32 	%f225, %f224, %f356;
	fma.rn.f32 	%f226, %f225, 0f3BBB989D, 0f3F000000;
	cvt.sat.f32.f32 	%f227, %f226;
	fma.rm.f32 	%f228, %f227, %f201, %f200;
	add.f32 	%f229, %f228, 0fCB40007F;
	neg.f32 	%f230, %f229;
	fma.rn.f32 	%f231, %f225, 0f3FB8AA3B, %f230;
	fma.rn.f32 	%f232, %f225, 0f32A57060, %f231;
	mov.b32 	%r71, %f228;
	shl.b32 	%r72, %r71, 23;
	mov.b32 	%f233, %r72;
	ex2.approx.ftz.f32 	%f234, %f232;
	mul.f32 	%f235, %f234, %f233;
	st.global.f32 	[%rd41+8], %f235;
	add.f32 	%f236, %f223, %f235;
	ld.global.f32 	%f237, [%rd40+12];
	sub.f32 	%f238, %f237, %f356;
	fma.rn.f32 	%f239, %f238, 0f3BBB989D, 0f3F000000;
	cvt.sat.f32.f32 	%f240, %f239;
	fma.rm.f32 	%f241, %f240, %f201, %f200;
	add.f32 	%f242, %f241, 0fCB40007F;
	neg.f32 	%f243, %f242;
	fma.rn.f32 	%f244, %f238, 0f3FB8AA3B, %f243;
	fma.rn.f32 	%f245, %f238, 0f32A57060, %f244;
	mov.b32 	%r73, %f241;
	shl.b32 	%r74, %r73, 23;
	mov.b32 	%f246, %r74;
	ex2.approx.ftz.f32 	%f247, %f245;
	mul.f32 	%f248, %f247, %f246;
	st.global.f32 	[%rd41+12], %f248;
	add.f32 	%f364, %f236, %f248;
	add.s32 	%r88, %r88, 4;
$L__BB0_21:
	setp.eq.s32 	%p45, %r22, 0;
	@%p45 bra 	$L__BB0_26;
	setp.eq.s32 	%p46, %r22, 1;
	@%p46 bra 	$L__BB0_24;
	mul.wide.u32 	%rd42, %r88, 4;
	add.s64 	%rd43, %rd4, %rd42;
	ld.global.f32 	%f250, [%rd43];
	sub.f32 	%f251, %f250, %f356;
	fma.rn.f32 	%f252, %f251, 0f3BBB989D, 0f3F000000;
	cvt.sat.f32.f32 	%f253, %f252;
	mov.f32 	%f254, 0f4B400001;
	mov.f32 	%f255, 0f437C0000;
	fma.rm.f32 	%f256, %f253, %f255, %f254;
	add.f32 	%f257, %f256, 0fCB40007F;
	neg.f32 	%f258, %f257;
	fma.rn.f32 	%f259, %f251, 0f3FB8AA3B, %f258;
	fma.rn.f32 	%f260, %f251, 0f32A57060, %f259;
	mov.b32 	%r75, %f256;
	shl.b32 	%r76, %r75, 23;
	mov.b32 	%f261, %r76;
	ex2.approx.ftz.f32 	%f262, %f260;
	mul.f32 	%f263, %f262, %f261;
	add.s64 	%rd44, %rd9, %rd42;
	st.global.f32 	[%rd44], %f263;
	add.f32 	%f264, %f364, %f263;
	ld.global.f32 	%f265, [%rd43+4];
	sub.f32 	%f266, %f265, %f356;
	fma.rn.f32 	%f267, %f266, 0f3BBB989D, 0f3F000000;
	cvt.sat.f32.f32 	%f268, %f267;
	fma.rm.f32 	%f269, %f268, %f255, %f254;
	add.f32 	%f270, %f269, 0fCB40007F;
	neg.f32 	%f271, %f270;
	fma.rn.f32 	%f272, %f266, 0f3FB8AA3B, %f271;
	fma.rn.f32 	%f273, %f266, 0f32A57060, %f272;
	mov.b32 	%r77, %f269;
	shl.b32 	%r78, %r77, 23;
	mov.b32 	%f274, %r78;
	ex2.approx.ftz.f32 	%f275, %f273;
	mul.f32 	%f276, %f275, %f274;
	st.global.f32 	[%rd44+4], %f276;
	add.f32 	%f364, %f264, %f276;
	add.s32 	%r88, %r88, 2;
$L__BB0_24:
	and.b32  	%r79, %r44, 1;
	setp.eq.b32 	%p47, %r79, 1;
	not.pred 	%p48, %p47;
	@%p48 bra 	$L__BB0_26;
	mul.wide.u32 	%rd45, %r88, 4;
	add.s64 	%rd46, %rd4, %rd45;
	ld.global.f32 	%f277, [%rd46];
	sub.f32 	%f278, %f277, %f356;
	fma.rn.f32 	%f279, %f278, 0f3BBB989D, 0f3F000000;
	cvt.sat.f32.f32 	%f280, %f279;
	mov.f32 	%f281, 0f4B400001;
	mov.f32 	%f282, 0f437C0000;
	fma.rm.f32 	%f283, %f280, %f282, %f281;
	add.f32 	%f284, %f283, 0fCB40007F;
	neg.f32 	%f285, %f284;
	fma.rn.f32 	%f286, %f278, 0f3FB8AA3B, %f285;
	fma.rn.f32 	%f287, %f278, 0f32A57060, %f286;
	mov.b32 	%r80, %f283;
	shl.b32 	%r81, %r80, 23;
	mov.b32 	%f288, %r81;
	ex2.approx.ftz.f32 	%f289, %f287;
	mul.f32 	%f290, %f289, %f288;
	add.s64 	%rd47, %rd9, %rd45;
	st.global.f32 	[%rd47], %f290;
	add.f32 	%f364, %f364, %f290;
$L__BB0_26:
	setp.lt.s32 	%p49, %r44, 1;
	@%p49 bra 	$L__BB0_39;
	and.b32  	%r27, %r44, 15;
	setp.lt.u32 	%p50, %r44, 16;
	mov.b32 	%r93, 0;
	@%p50 bra 	$L__BB0_30;
	and.b32  	%r93, %r44, 2147483632;
	neg.s32 	%r92, %r93;
	add.s64 	%rd49, %rd26, %rd1;
	add.s64 	%rd61, %rd49, 32;
$L__BB0_29:
	.pragma "nounroll";
	ld.global.f32 	%f291, [%rd61+-32];
	div.rn.f32 	%f292, %f291, %f364;
	st.global.f32 	[%rd61+-32], %f292;
	ld.global.f32 	%f293, [%rd61+-28];
	div.rn.f32 	%f294, %f293, %f364;
	st.global.f32 	[%rd61+-28], %f294;
	ld.global.f32 	%f295, [%rd61+-24];
	div.rn.f32 	%f296, %f295, %f364;
	st.global.f32 	[%rd61+-24], %f296;
	ld.global.f32 	%f297, [%rd61+-20];
	div.rn.f32 	%f298, %f297, %f364;
	st.global.f32 	[%rd61+-20], %f298;
	ld.global.f32 	%f299, [%rd61+-16];
	div.rn.f32 	%f300, %f299, %f364;
	st.global.f32 	[%rd61+-16], %f300;
	ld.global.f32 	%f301, [%rd61+-12];
	div.rn.f32 	%f302, %f301, %f364;
	st.global.f32 	[%rd61+-12], %f302;
	ld.global.f32 	%f303, [%rd61+-8];
	div.rn.f32 	%f304, %f303, %f364;
	st.global.f32 	[%rd61+-8], %f304;
	ld.global.f32 	%f305, [%rd61+-4];
	div.rn.f32 	%f306, %f305, %f364;
	st.global.f32 	[%rd61+-4], %f306;
	ld.global.f32 	%f307, [%rd61];
	div.rn.f32 	%f308, %f307, %f364;
	st.global.f32 	[%rd61], %f308;
	ld.global.f32 	%f309, [%rd61+4];
	div.rn.f32 	%f310, %f309, %f364;
	st.global.f32 	[%rd61+4], %f310;
	ld.global.f32 	%f311, [%rd61+8];
	div.rn.f32 	%f312, %f311, %f364;
	st.global.f32 	[%rd61+8], %f312;
	ld.global.f32 	%f313, [%rd61+12];
	div.rn.f32 	%f314, %f313, %f364;
	st.global.f32 	[%rd61+12], %f314;
	ld.global.f32 	%f315, [%rd61+16];
	div.rn.f32 	%f316, %f315, %f364;
	st.global.f32 	[%rd61+16], %f316;
	ld.global.f32 	%f317, [%rd61+20];
	div.rn.f32 	%f318, %f317, %f364;
	st.global.f32 	[%rd61+20], %f318;
	ld.global.f32 	%f319, [%rd61+24];
	div.rn.f32 	%f320, %f319, %f364;
	st.global.f32 	[%rd61+24], %f320;
	ld.global.f32 	%f321, [%rd61+28];
	div.rn.f32 	%f322, %f321, %f364;
	st.global.f32 	[%rd61+28], %f322;
	add.s32 	%r92, %r92, 16;
	add.s64 	%rd61, %rd61, 64;
	setp.ne.s32 	%p51, %r92, 0;
	@%p51 bra 	$L__BB0_29;
$L__BB0_30:
	setp.eq.s32 	%p52, %r27, 0;
	@%p52 bra 	$L__BB0_39;
	and.b32  	%r35, %r44, 7;
	setp.lt.u32 	%p53, %r27, 8;
	@%p53 bra 	$L__BB0_33;
	mul.wide.u32 	%rd50, %r93, 4;
	add.s64 	%rd51, %rd9, %rd50;
	ld.global.f32 	%f323, [%rd51];
	div.rn.f32 	%f324, %f323, %f364;
	st.global.f32 	[%rd51], %f324;
	ld.global.f32 	%f325, [%rd51+4];
	div.rn.f32 	%f326, %f325, %f364;
	st.global.f32 	[%rd51+4], %f326;
	ld.global.f32 	%f327, [%rd51+8];
	div.rn.f32 	%f328, %f327, %f364;
	st.global.f32 	[%rd51+8], %f328;
	ld.global.f32 	%f329, [%rd51+12];
	div.rn.f32 	%f330, %f329, %f364;
	st.global.f32 	[%rd51+12], %f330;
	ld.global.f32 	%f331, [%rd51+16];
	div.rn.f32 	%f332, %f331, %f364;
	st.global.f32 	[%rd51+16], %f332;
	ld.global.f32 	%f333, [%rd51+20];
	div.rn.f32 	%f334, %f333, %f364;
	st.global.f32 	[%rd51+20], %f334;
	ld.global.f32 	%f335, [%rd51+24];
	div.rn.f32 	%f336, %f335, %f364;
	st.global.f32 	[%rd51+24], %f336;
	ld.global.f32 	%f337, [%rd51+28];
	div.rn.f32 	%f338, %f337, %f364;
	st.global.f32 	[%rd51+28], %f338;
	add.s32 	%r93, %r93, 8;
$L__BB0_33:
	setp.eq.s32 	%p54, %r35, 0;
	@%p54 bra 	$L__BB0_39;
	and.b32  	%r38, %r44, 3;
	setp.lt.u32 	%p55, %r35, 4;
	@%p55 bra 	$L__BB0_36;
	mul.wide.u32 	%rd52, %r93, 4;
	add.s64 	%rd53, %rd9, %rd52;
	ld.global.f32 	%f339, [%rd53];
	div.rn.f32 	%f340, %f339, %f364;
	st.global.f32 	[%rd53], %f340;
	ld.global.f32 	%f341, [%rd53+4];
	div.rn.f32 	%f342, %f341, %f364;
	st.global.f32 	[%rd53+4], %f342;
	ld.global.f32 	%f343, [%rd53+8];
	div.rn.f32 	%f344, %f343, %f364;
	st.global.f32 	[%rd53+8], %f344;
	ld.global.f32 	%f345, [%rd53+12];
	div.rn.f32 	%f346, %f345, %f364;
	st.global.f32 	[%rd53+12], %f346;
	add.s32 	%r93, %r93, 4;
$L__BB0_36:
	setp.eq.s32 	%p56, %r38, 0;
	@%p56 bra 	$L__BB0_39;
	mul.wide.u32 	%rd55, %r93, 4;
	add.s64 	%rd56, %rd26, %rd55;
	add.s64 	%rd62, %rd1, %rd56;
	neg.s32 	%r96, %r38;
$L__BB0_38:
	.pragma "nounroll";
	ld.global.f32 	%f347, [%rd62];
	div.rn.f32 	%f348, %f347, %f364;
	st.global.f32 	[%rd62], %f348;
	add.s64 	%rd62, %rd62, 4;
	add.s32 	%r96, %r96, 1;
	setp.ne.s32 	%p57, %r96, 0;
	@%p57 bra 	$L__BB0_38;
$L__BB0_39:
	ret;

}
	// .globl	_Z23softmax_forward_kernel2PfPKfii
.visible .entry _Z23softmax_forward_kernel2PfPKfii(
	.param .u64 .ptr .align 1 _Z23softmax_forward_kernel2PfPKfii_param_0,
	.param .u64 .ptr .align 1 _Z23softmax_forward_kernel2PfPKfii_param_1,
	.param .u32 _Z23softmax_forward_kernel2PfPKfii_param_2,
	.param .u32 _Z23softmax_forward_kernel2PfPKfii_param_3
)
{
	.reg .pred 	%p<31>;
	.reg .b32 	%r<132>;
	.reg .b32 	%f<131>;
	.reg .b64 	%rd<87>;

	ld.param.u64 	%rd21, [_Z23softmax_forward_kernel2PfPKfii_param_0];
	ld.param.u64 	%rd22, [_Z23softmax_forward_kernel2PfPKfii_param_1];
	ld.param.u32 	%r46, [_Z23softmax_forward_kernel2PfPKfii_param_3];
	cvta.to.global.u64 	%rd1, %rd22;
	cvta.to.global.u64 	%rd2, %rd21;
	mov.u32 	%r47, %ctaid.x;
	mov.u32 	%r131, %tid.x;
	mov.u32 	%r2, %ntid.x;
	mul.lo.s32 	%r3, %r46, %r47;
	mul.wide.s32 	%rd23, %r3, 4;
	add.s64 	%rd3, %rd1, %rd23;
	setp.ge.s32 	%p1, %r131, %r46;
	mov.f32 	%f125, 0fFF800000;
	@%p1 bra 	$L__BB1_6;
	add.s32 	%r48, %r131, %r2;
	max.u32 	%r49, %r46, %r48;
	setp.lt.u32 	%p2, %r48, %r46;
	selp.u32 	%r50, 1, 0, %p2;
	add.s32 	%r51, %r48, %r50;
	sub.s32 	%r52, %r49, %r51;
	div.u32 	%r53, %r52, %r2;
	add.s32 	%r4, %r53, %r50;
	and.b32  	%r54, %r4, 3;
	setp.eq.s32 	%p3, %r54, 3;
	mov.f32 	%f125, 0fFF800000;
	mov.u32 	%r117, %r131;
	@%p3 bra 	$L__BB1_4;
	mul.wide.u32 	%rd25, %r131, 4;
	add.s64 	%rd26, %rd23, %rd25;
	add.s64 	%rd83, %rd1, %rd26;
	mul.wide.u32 	%rd5, %r2, 4;
	add.s32 	%r55, %r4, 1;
	and.b32  	%r56, %r55, 3;
	neg.s32 	%r115, %r56;
	mov.f32 	%f125, 0fFF800000;
	mov.u32 	%r117, %r131;
$L__BB1_3:
	.pragma "nounroll";
	ld.global.f32 	%f21, [%rd83];
	max.f32 	%f125, %f125, %f21;
	add.s32 	%r117, %r117, %r2;
	add.s64 	%rd83, %rd83, %rd5;
	add.s32 	%r115, %r115, 1;
	setp.ne.s32 	%p4, %r115, 0;
	@%p4 bra 	$L__BB1_3;
$L__BB1_4:
	setp.lt.u32 	%p5, %r4, 3;
	@%p5 bra 	$L__BB1_6;
$L__BB1_5:
	mul.wide.u32 	%rd27, %r117, 4;
	add.s64 	%rd28, %rd3, %rd27;
	ld.global.f32 	%f22, [%rd28];
	max.f32 	%f23, %f125, %f22;
	add.s32 	%r57, %r117, %r2;
	mul.wide.u32 	%rd29, %r57, 4;
	add.s64 	%rd30, %rd3, %rd29;
	ld.global.f32 	%f24, [%rd30];
	max.f32 	%f25, %f23, %f24;
	add.s32 	%r58, %r57, %r2;
	mul.wide.u32 	%rd31, %r58, 4;
	add.s64 	%rd32, %rd3, %rd31;
	ld.global.f32 	%f26, [%rd32];
	max.f32 	%f27, %f25, %f26;
	add.s32 	%r59, %r58, %r2;
	mul.wide.u32 	%rd33, %r59, 4;
	add.s64 	%rd34, %rd3, %rd33;
	ld.global.f32 	%f28, [%rd34];
	max.f32 	%f125, %f27, %f28;
	add.s32 	%r117, %r59, %r2;
	setp.lt.s32 	%p6, %r117, %r46;
	@%p6 bra 	$L__BB1_5;
$L__BB1_6:
	shl.b32 	%r60, %r131, 2;
	mov.u32 	%r61, shared;
	add.s32 	%r13, %r61, %r60;
	st.shared.f32 	[%r13], %f125;
	bar.sync 	0;
	setp.lt.u32 	%p7, %r2, 2;
	@%p7 bra 	$L__BB1_11;
	mov.u32 	%r119, %r2;
$L__BB1_8:
	shr.u32 	%r15, %r119, 1;
	bar.sync 	0;
	setp.ge.u32 	%p8, %r131, %r15;
	@%p8 bra 	$L__BB1_10;
	ld.shared.f32 	%f29, [%r13];
	shl.b32 	%r62, %r15, 2;
	add.s32 	%r63, %r13, %r62;
	ld.shared.f32 	%f30, [%r63];
	max.f32 	%f31, %f29, %f30;
	st.shared.f32 	[%r13], %f31;
$L__BB1_10:
	setp.gt.u32 	%p9, %r119, 3;
	mov.u32 	%r119, %r15;
	@%p9 bra 	$L__BB1_8;
$L__BB1_11:
	setp.ge.s32 	%p10, %r131, %r46;
	bar.sync 	0;
	ld.shared.f32 	%f8, [shared];
	@%p10 bra 	$L__BB1_18;
	add.s32 	%r64, %r131, %r2;
	max.s32 	%r65, %r46, %r64;
	setp.lt.s32 	%p11, %r64, %r46;
	selp.u32 	%r66, 1, 0, %p11;
	add.s32 	%r67, %r64, %r66;
	sub.s32 	%r68, %r65, %r67;
	div.u32 	%r69, %r68, %r2;
	add.s32 	%r16, %r69, %r66;
	and.b32  	%r70, %r16, 3;
	setp.eq.s32 	%p12, %r70, 3;
	mov.u32 	%r123, %r131;
	@%p12 bra 	$L__BB1_15;
	add.s32 	%r71, %r16, 1;
	and.b32  	%r72, %r71, 3;
	add.s32 	%r121, %r131, %r3;
	mul.wide.u32 	%rd36, %r131, 4;
	add.s64 	%rd37, %rd23, %rd36;
	add.s64 	%rd84, %rd1, %rd37;
	mul.wide.u32 	%rd9, %r2, 4;
	neg.s32 	%r120, %r72;
	mad.lo.s32 	%r123, %r2, %r72, %r131;
$L__BB1_14:
	.pragma "nounroll";
	mul.wide.s32 	%rd38, %r121, 4;
	add.s64 	%rd39, %rd2, %rd38;
	ld.global.f32 	%f32, [%rd84];
	sub.f32 	%f33, %f32, %f8;
	fma.rn.f32 	%f34, %f33, 0f3BBB989D, 0f3F000000;
	cvt.sat.f32.f32 	%f35, %f34;
	mov.f32 	%f36, 0f4B400001;
	mov.f32 	%f37, 0f437C0000;
	fma.rm.f32 	%f38, %f35, %f37, %f36;
	add.f32 	%f39, %f38, 0fCB40007F;
	neg.f32 	%f40, %f39;
	fma.rn.f32 	%f41, %f33, 0f3FB8AA3B, %f40;
	fma.rn.f32 	%f42, %f33, 0f32A57060, %f41;
	mov.b32 	%r73, %f38;
	shl.b32 	%r74, %r73, 23;
	mov.b32 	%f43, %r74;
	ex2.approx.ftz.f32 	%f44, %f42;
	mul.f32 	%f45, %f44, %f43;
	st.global.f32 	[%rd39], %f45;
	add.s32 	%r121, %r121, %r2;
	add.s64 	%rd84, %rd84, %rd9;
	add.s32 	%r120, %r120, 1;
	setp.ne.s32 	%p13, %r120, 0;
	@%p13 bra 	$L__BB1_14;
$L__BB1_15:
	setp.lt.u32 	%p14, %r16, 3;
	@%p14 bra 	$L__BB1_18;
	shl.b32 	%r81, %r2, 2;
	cvt.u64.u32 	%rd46, %r81;
$L__BB1_17:
	mul.wide.u32 	%rd40, %r123, 4;
	add.s64 	%rd41, %rd3, %rd40;
	ld.global.f32 	%f46, [%rd41];
	sub.f32 	%f47, %f46, %f8;
	fma.rn.f32 	%f48, %f47, 0f3BBB989D, 0f3F000000;
	cvt.sat.f32.f32 	%f49, %f48;
	mov.f32 	%f50, 0f4B400001;
	mov.f32 	%f51, 0f437C0000;
	fma.rm.f32 	%f52, %f49, %f51, %f50;
	add.f32 	%f53, %f52, 0fCB40007F;
	neg.f32 	%f54, %f53;
	fma.rn.f32 	%f55, %f47, 0f3FB8AA3B, %f54;
	fma.rn.f32 	%f56, %f47, 0f32A57060, %f55;
	mov.b32 	%r75, %f52;
	shl.b32 	%r76, %r75, 23;
	mov.b32 	%f57, %r76;
	ex2.approx.ftz.f32 	%f58, %f56;
	mul.f32 	%f59, %f58, %f57;
	add.s32 	%r77, %r123, %r3;
	mul.wide.s32 	%rd42, %r77, 4;
	add.s64 	%rd43, %rd2, %rd42;
	st.global.f32 	[%rd43], %f59;
	add.s32 	%r78, %r123, %r2;
	mul.wide.u32 	%rd44, %r78, 4;
	add.s64 	%rd45, %rd3, %rd44;
	ld.global.f32 	%f60, [%rd45];
	sub.f32 	%f61, %f60, %f8;
	fma.rn.f32 	%f62, %f61, 0f3BBB989D, 0f3F000000;
	cvt.sat.f32.f32 	%f63, %f62;
	fma.rm.f32 	%f64, %f63, %f51, %f50;
	add.f32 	%f65, %f64, 0fCB40007F;
	neg.f32 	%f66, %f65;
	fma.rn.f32 	%f67, %f61, 0f3FB8AA3B, %f66;
	fma.rn.f32 	%f68, %f61, 0f32A57060, %f67;
	mov.b32 	%r79, %f64;
	shl.b32 	%r80, %r79, 23;
	mov.b32 	%f69, %r80;
	ex2.approx.ftz.f32 	%f70, %f68;
	mul.f32 	%f71, %f70, %f69;
	add.s64 	%rd47, %rd43, %rd46;
	st.global.f32 	[%rd47], %f71;
	add.s32 	%r82, %r78, %r2;
	mul.wide.u32 	%rd48, %r82, 4;
	add.s64 	%rd49, %rd3, %rd48;
	ld.global.f32 	%f72, [%rd49];
	sub.f32 	%f73, %f72, %f8;
	fma.rn.f32 	%f74, %f73, 0f3BBB989D, 0f3F000000;
	cvt.sat.f32.f32 	%f75, %f74;
	fma.rm.f32 	%f76, %f75, %f51, %f50;
	add.f32 	%f77, %f76, 0fCB40007F;
	neg.f32 	%f78, %f77;
	fma.rn.f32 	%f79, %f73, 0f3FB8AA3B, %f78;
	fma.rn.f32 	%f80, %f73, 0f32A57060, %f79;
	mov.b32 	%r83, %f76;
	shl.b32 	%r84, %r83, 23;
	mov.b32 	%f81, %r84;
	ex2.approx.ftz.f32 	%f82, %f80;
	mul.f32 	%f83, %f82, %f81;
	add.s64 	%rd50, %rd47, %rd46;
	st.global.f32 	[%rd50], %f83;
	add.s32 	%r85, %r82, %r2;
	mul.wide.u32 	%rd51, %r85, 4;
	add.s64 	%rd52, %rd3, %rd51;
	ld.global.f32 	%f84, [%rd52];
	sub.f32 	%f85, %f84, %f8;
	fma.rn.f32 	%f86, %f85, 0f3BBB989D, 0f3F000000;
	cvt.sat.f32.f32 	%f87, %f86;
	fma.rm.f32 	%f88, %f87, %f51, %f50;
	add.f32 	%f89, %f88, 0fCB40007F;
	neg.f32 	%f90, %f89;
	fma.rn.f32 	%f91, %f85, 0f3FB8AA3B, %f90;
	fma.rn.f32 	%f92, %f85, 0f32A57060, %f91;
	mov.b32 	%r86, %f88;
	shl.b32 	%r87, %r86, 23;
	mov.b32 	%f93, %r87;
	ex2.approx.ftz.f32 	%f94, %f92;
	mul.f32 	%f95, %f94, %f93;
	add.s64 	%rd53, %rd50, %rd46;
	st.global.f32 	[%rd53], %f95;
	add.s32 	%r123, %r85, %r2;
	setp.lt.s32 	%p15, %r123, %r46;
	@%p15 bra 	$L__BB1_17;
$L__BB1_18:
	setp.ge.s32 	%p16, %r131, %r46;
	bar.sync 	0;
	add.s64 	%rd12, %rd2, %rd23;
	mov.f32 	%f130, 0f00000000;
	@%p16 bra 	$L__BB1_24;
	add.s32 	%r88, %r131, %r2;
	max.s32 	%r89, %r46, %r88;
	setp.lt.s32 	%p17, %r88, %r46;
	selp.u32 	%r90, 1, 0, %p17;
	add.s32 	%r91, %r88, %r90;
	sub.s32 	%r92, %r89, %r91;
	div.u32 	%r93, %r92, %r2;
	add.s32 	%r27, %r93, %r90;
	and.b32  	%r94, %r27, 3;
	setp.eq.s32 	%p18, %r94, 3;
	mov.f32 	%f130, 0f00000000;
	mov.u32 	%r126, %r131;
	@%p18 bra 	$L__BB1_22;
	mul.wide.u32 	%rd56, %r131, 4;
	add.s64 	%rd57, %rd23, %rd56;
	add.s64 	%rd85, %rd2, %rd57;
	mul.wide.u32 	%rd14, %r2, 4;
	add.s32 	%r95, %r27, 1;
	and.b32  	%r96, %r95, 3;
	neg.s32 	%r124, %r96;
	mov.f32 	%f130, 0f00000000;
	mov.u32 	%r126, %r131;
$L__BB1_21:
	.pragma "nounroll";
	ld.global.f32 	%f100, [%rd85];
	add.f32 	%f130, %f130, %f100;
	add.s32 	%r126, %r126, %r2;
	add.s64 	%rd85, %rd85, %rd14;
	add.s32 	%r124, %r124, 1;
	setp.ne.s32 	%p19, %r124, 0;
	@%p19 bra 	$L__BB1_21;
$L__BB1_22:
	setp.lt.u32 	%p20, %r27, 3;
	@%p20 bra 	$L__BB1_24;
$L__BB1_23:
	mul.wide.u32 	%rd58, %r126, 4;
	add.s64 	%rd59, %rd12, %rd58;
	ld.global.f32 	%f101, [%rd59];
	add.f32 	%f102, %f130, %f101;
	add.s32 	%r97, %r126, %r2;
	mul.wide.u32 	%rd60, %r97, 4;
	add.s64 	%rd61, %rd12, %rd60;
	ld.global.f32 	%f103, [%rd61];
	add.f32 	%f104, %f102, %f103;
	add.s32 	%r98, %r97, %r2;
	mul.wide.u32 	%rd62, %r98, 4;
	add.s64 	%rd63, %rd12, %rd62;
	ld.global.f32 	%f105, [%rd63];
	add.f32 	%f106, %f104, %f105;
	add.s32 	%r99, %r98, %r2;
	mul.wide.u32 	%rd64, %r99, 4;
	add.s64 	%rd65, %rd12, %rd64;
	ld.global.f32 	%f107, [%rd65];
	add.f32 	%f130, %f106, %f107;
	add.s32 	%r126, %r99, %r2;
	setp.lt.s32 	%p21, %r126, %r46;
	@%p21 bra 	$L__BB1_23;
$L__BB1_24:
	setp.lt.u32 	%p22, %r2, 2;
	st.shared.f32 	[%r13], %f130;
	bar.sync 	0;
	@%p22 bra 	$L__BB1_29;
	mov.u32 	%r128, %r2;
$L__BB1_26:
	shr.u32 	%r37, %r128, 1;
	bar.sync 	0;
	setp.ge.u32 	%p23, %r131, %r37;
	@%p23 bra 	$L__BB1_28;
	shl.b32 	%r100, %r37, 2;
	add.s32 	%r101, %r13, %r100;
	ld.shared.f32 	%f108, [%r101];
	ld.shared.f32 	%f109, [%r13];
	add.f32 	%f110, %f108, %f109;
	st.shared.f32 	[%r13], %f110;
$L__BB1_28:
	setp.gt.u32 	%p24, %r128, 3;
	mov.u32 	%r128, %r37;
	@%p24 bra 	$L__BB1_26;
$L__BB1_29:
	setp.ge.s32 	%p25, %r131, %r46;
	bar.sync 	0;
	ld.shared.f32 	%f16, [shared];
	@%p25 bra 	$L__BB1_36;
	add.s32 	%r102, %r131, %r2;
	max.s32 	%r103, %r46, %r102;
	setp.lt.s32 	%p26, %r102, %r46;
	selp.u32 	%r104, 1, 0, %p26;
	add.s32 	%r105, %r102, %r104;
	sub.s32 	%r106, %r103, %r105;
	div.u32 	%r107, %r106, %r2;
	add.s32 	%r38, %r107, %r104;
	and.b32  	%r108, %r38, 3;
	setp.eq.s32 	%p27, %r108, 3;
	@%p27 bra 	$L__BB1_33;
	add.s32 	%r109, %r38, 1;
	and.b32  	%r110, %r109, 3;
	mul.wide.u32 	%rd67, %r131, 4;
	add.s64 	%rd68, %rd23, %rd67;
	add.s64 	%rd86, %rd2, %rd68;
	mul.wide.u32 	%rd18, %r2, 4;
	neg.s32 	%r129, %r110;
	mad.lo.s32 	%r131, %r2, %r110, %r131;
$L__BB1_32:
	.pragma "nounroll";
	ld.global.f32 	%f111, [%rd86];
	div.rn.f32 	%f112, %f111, %f16;
	st.global.f32 	[%rd86], %f112;
	add.s64 	%rd86, %rd86, %rd18;
	add.s32 	%r129, %r129, 1;
	setp.ne.s32 	%p28, %r129, 0;
	@%p28 bra 	$L__BB1_32;
$L__BB1_33:
	setp.lt.u32 	%p29, %r38, 3;
	@%p29 bra 	$L__BB1_36;
	shl.b32 	%r112, %r2, 2;
	cvt.u64.u32 	%rd75, %r112;
$L__BB1_35:
	mul.wide.u32 	%rd69, %r131, 4;
	add.s64 	%rd70, %rd12, %rd69;
	ld.global.f32 	%f113, [%rd70];
	div.rn.f32 	%f114, %f113, %f16;
	mul.wide.s32 	%rd71, %r131, 4;
	add.s64 	%rd72, %rd12, %rd71;
	st.global.f32 	[%rd72], %f114;
	add.s32 	%r111, %r131, %r2;
	mul.wide.u32 	%rd73, %r111, 4;
	add.s64 	%rd74, %rd12, %rd73;
	ld.global.f32 	%f115, [%rd74];
	div.rn.f32 	%f116, %f115, %f16;
	add.s64 	%rd76, %rd72, %rd75;
	st.global.f32 	[%rd76], %f116;
	add.s32 	%r113, %r111, %r2;
	mul.wide.u32 	%rd77, %r113, 4;
	add.s64 	%rd78, %rd12, %rd77;
	ld.global.f32 	%f117, [%rd78];
	div.rn.f32 	%f118, %f117, %f16;
	add.s64 	%rd79, %rd76, %rd75;
	st.global.f32 	[%rd79], %f118;
	add.s32 	%r114, %r113, %r2;
	mul.wide.u32 	%rd80, %r114, 4;
	add.s64 	%rd81, %rd12, %rd80;
	ld.global.f32 	%f119, [%rd81];
	div.rn.f32 	%f120, %f119, %f16;
	add.s64 	%rd82, %rd79, %rd75;
	st.global.f32 	[%rd82], %f120;
	add.s32 	%r131, %r114, %r2;
	setp.lt.s32 	%p30, %r131, %r46;
	@%p30 bra 	$L__BB1_35;
$L__BB1_36:
	ret;

}
	// .globl	_Z23softmax_forward_kernel3PfPKfii
.visible .entry _Z23softmax_forward_kernel3PfPKfii(
	.param .u64 .ptr .align 1 _Z23softmax_forward_kernel3PfPKfii_param_0,
	.param .u64 .ptr .align 1 _Z23softmax_forward_kernel3PfPKfii_param_1,
	.param .u32 _Z23softmax_forward_kernel3PfPKfii_param_2,
	.param .u32 _Z23softmax_forward_kernel3PfPKfii_param_3
)
{
	.reg .pred 	%p<21>;
	.reg .b32 	%r<48>;
	.reg .b32 	%f<55>;
	.reg .b64 	%rd<19>;

	ld.param.u64 	%rd4, [_Z23softmax_forward_kernel3PfPKfii_param_0];
	ld.param.u64 	%rd5, [_Z23softmax_forward_kernel3PfPKfii_param_1];
	ld.param.u32 	%r17, [_Z23softmax_forward_kernel3PfPKfii_param_3];
	cvta.to.global.u64 	%rd6, %rd5;
	cvta.to.global.u64 	%rd1, %rd4;
	mov.u32 	%r18, %ctaid.x;
	mov.u32 	%r47, %tid.x;
	mul.lo.s32 	%r2, %r17, %r18;
	mul.wide.s32 	%rd7, %r2, 4;
	add.s64 	%rd2, %rd6, %rd7;
	setp.ge.s32 	%p1, %r47, %r17;
	mov.f32 	%f52, 0fFF800000;
	@%p1 bra 	$L__BB2_3;
	mov.f32 	%f52, 0fFF800000;
	mov.u32 	%r3, %ntid.x;
	mov.u32 	%r44, %r47;
$L__BB2_2:
	mul.wide.s32 	%rd8, %r44, 4;
	add.s64 	%rd9, %rd2, %rd8;
	ld.global.f32 	%f11, [%rd9];
	max.f32 	%f52, %f52, %f11;
	add.s32 	%r44, %r44, %r3;
	setp.lt.s32 	%p2, %r44, %r17;
	@%p2 bra 	$L__BB2_2;
$L__BB2_3:
	setp.ge.s32 	%p3, %r47, %r17;
	mov.b32 	%r19, %f52;
	shfl.sync.down.b32	%r20|%p4, %r19, 16, 31, -1;
	mov.b32 	%f12, %r20;
	max.f32 	%f13, %f52, %f12;
	mov.b32 	%r21, %f13;
	shfl.sync.down.b32	%r22|%p5, %r21, 8, 31, -1;
	mov.b32 	%f14, %r22;
	max.f32 	%f15, %f13, %f14;
	mov.b32 	%r23, %f15;
	shfl.sync.down.b32	%r24|%p6, %r23, 4, 31, -1;
	mov.b32 	%f16, %r24;
	max.f32 	%f17, %f15, %f16;
	mov.b32 	%r25, %f17;
	shfl.sync.down.b32	%r26|%p7, %r25, 2, 31, -1;
	mov.b32 	%f18, %r26;
	max.f32 	%f19, %f17, %f18;
	mov.b32 	%r27, %f19;
	shfl.sync.down.b32	%r28|%p8, %r27, 1, 31, -1;
	mov.b32 	%f20, %r28;
	max.f32 	%f21, %f19, %f20;
	mov.b32 	%r29, %f21;
	shfl.sync.idx.b32	%r6|%p9, %r29, 0, 31, -1;
	@%p3 bra 	$L__BB2_6;
	mov.u32 	%r7, %ntid.x;
	mov.b32 	%f4, %r6;
	mov.u32 	%r45, %r47;
$L__BB2_5:
	mul.wide.s32 	%rd10, %r45, 4;
	add.s64 	%rd11, %rd2, %rd10;
	ld.global.f32 	%f22, [%rd11];
	sub.f32 	%f23, %f22, %f4;
	fma.rn.f32 	%f24, %f23, 0f3BBB989D, 0f3F000000;
	cvt.sat.f32.f32 	%f25, %f24;
	mov.f32 	%f26, 0f4B400001;
	mov.f32 	%f27, 0f437C0000;
	fma.rm.f32 	%f28, %f25, %f27, %f26;
	add.f32 	%f29, %f28, 0fCB40007F;
	neg.f32 	%f30, %f29;
	fma.rn.f32 	%f31, %f23, 0f3FB8AA3B, %f30;
	fma.rn.f32 	%f32, %f23, 0f32A57060, %f31;
	mov.b32 	%r30, %f28;
	shl.b32 	%r31, %r30, 23;
	mov.b32 	%f33, %r31;
	ex2.approx.ftz.f32 	%f34, %f32;
	mul.f32 	%f35, %f34, %f33;
	add.s32 	%r32, %r45, %r2;
	mul.wide.s32 	%rd12, %r32, 4;
	add.s64 	%rd13, %rd1, %rd12;
	st.global.f32 	[%rd13], %f35;
	add.s32 	%r45, %r45, %r7;
	setp.lt.s32 	%p10, %r45, %r17;
	@%p10 bra 	$L__BB2_5;
$L__BB2_6:
	setp.ge.s32 	%p11, %r47, %r17;
	add.s64 	%rd3, %rd1, %rd7;
	mov.f32 	%f54, 0f00000000;
	@%p11 bra 	$L__BB2_9;
	mov.f32 	%f54, 0f00000000;
	mov.u32 	%r10, %ntid.x;
	mov.u32 	%r46, %r47;
$L__BB2_8:
	mul.wide.s32 	%rd15, %r46, 4;
	add.s64 	%rd16, %rd3, %rd15;
	ld.global.f32 	%f38, [%rd16];
	add.f32 	%f54, %f54, %f38;
	add.s32 	%r46, %r46, %r10;
	setp.lt.s32 	%p12, %r46, %r17;
	@%p12 bra 	$L__BB2_8;
$L__BB2_9:
	setp.ge.s32 	%p13, %r47, %r17;
	mov.b32 	%r33, %f54;
	shfl.sync.down.b32	%r34|%p14, %r33, 16, 31, -1;
	mov.b32 	%f39, %r34;
	add.f32 	%f40, %f54, %f39;
	mov.b32 	%r35, %f40;
	shfl.sync.down.b32	%r36|%p15, %r35, 8, 31, -1;
	mov.b32 	%f41, %r36;
	add.f32 	%f42, %f40, %f41;
	mov.b32 	%r37, %f42;
	shfl.sync.down.b32	%r38|%p16, %r37, 4, 31, -1;
	mov.b32 	%f43, %r38;
	add.f32 	%f44, %f42, %f43;
	mov.b32 	%r39, %f44;
	shfl.sync.down.b32	%r40|%p17, %r39, 2, 31, -1;
	mov.b32 	%f45, %r40;
	add.f32 	%f46, %f44, %f45;
	mov.b32 	%r41, %f46;
	shfl.sync.down.b32	%r42|%p18, %r41, 1, 31, -1;
	mov.b32 	%f47, %r42;
	add.f32 	%f48, %f46, %f47;
	mov.b32 	%r43, %f48;
	shfl.sync.idx.b32	%r13|%p19, %r43, 0, 31, -1;
	@%p13 bra 	$L__BB2_12;
	mov.u32 	%r14, %ntid.x;
	mov.b32 	%f8, %r13;
$L__BB2_11:
	mul.wide.s32 	%rd17, %r47, 4;
	add.s64 	%rd18, %rd3, %rd17;
	ld.global.f32 	%f49, [%rd18];
	div.rn.f32 	%f50, %f49, %f8;
	st.global.f32 	[%rd18], %f50;
	add.s32 	%r47, %r47, %r14;
	setp.lt.s32 	%p20, %r47, %r17;
	@%p20 bra 	$L__BB2_11;
$L__BB2_12:
	ret;

}
	// .globl	_Z23softmax_forward_kernel4PfPKfii
.visible .entry _Z23softmax_forward_kernel4PfPKfii(
	.param .u64 .ptr .align 1 _Z23softmax_forward_kernel4PfPKfii_param_0,
	.param .u64 .ptr .align 1 _Z23softmax_forward_kernel4PfPKfii_param_1,
	.param .u32 _Z23softmax_forward_kernel4PfPKfii_param_2,
	.param .u32 _Z23softmax_forward_kernel4PfPKfii_param_3
)
{
	.reg .pred 	%p<41>;
	.reg .b32 	%r<144>;
	.reg .b32 	%f<215>;
	.reg .b64 	%rd<19>;

	ld.param.u64 	%rd4, [_Z23softmax_forward_kernel4PfPKfii_param_0];
	ld.param.u64 	%rd5, [_Z23softmax_forward_kernel4PfPKfii_param_1];
	ld.param.u32 	%r63, [_Z23softmax_forward_kernel4PfPKfii_param_3];
	cvta.to.global.u64 	%rd6, %rd5;
	cvta.to.global.u64 	%rd1, %rd4;
	mov.u32 	%r64, %ctaid.x;
	mov.u32 	%r143, %tid.x;
	shr.u32 	%r2, %r143, 5;
	and.b32  	%r3, %r143, 31;
	mov.u32 	%r4, %ntid.x;
	shr.u32 	%r5, %r4, 5;
	mul.lo.s32 	%r6, %r63, %r64;
	mul.wide.s32 	%rd7, %r6, 4;
	add.s64 	%rd2, %rd6, %rd7;
	setp.ge.s32 	%p1, %r143, %r63;
	mov.f32 	%f194, 0fFF800000;
	@%p1 bra 	$L__BB3_3;
	mov.f32 	%f194, 0fFF800000;
	mov.u32 	%r124, %r143;
$L__BB3_2:
	mul.wide.s32 	%rd8, %r124, 4;
	add.s64 	%rd9, %rd2, %rd8;
	ld.global.f32 	%f41, [%rd9];
	max.f32 	%f194, %f194, %f41;
	add.s32 	%r124, %r124, %r4;
	setp.lt.s32 	%p2, %r124, %r63;
	@%p2 bra 	$L__BB3_2;
$L__BB3_3:
	mov.b32 	%r65, %f194;
	shfl.sync.down.b32	%r66|%p3, %r65, 16, 31, -1;
	mov.b32 	%f42, %r66;
	max.f32 	%f43, %f194, %f42;
	mov.b32 	%r67, %f43;
	shfl.sync.down.b32	%r68|%p4, %r67, 8, 31, -1;
	mov.b32 	%f44, %r68;
	max.f32 	%f45, %f43, %f44;
	mov.b32 	%r69, %f45;
	shfl.sync.down.b32	%r70|%p5, %r69, 4, 31, -1;
	mov.b32 	%f46, %r70;
	max.f32 	%f47, %f45, %f46;
	mov.b32 	%r71, %f47;
	shfl.sync.down.b32	%r72|%p6, %r71, 2, 31, -1;
	mov.b32 	%f48, %r72;
	max.f32 	%f49, %f47, %f48;
	mov.b32 	%r73, %f49;
	shfl.sync.down.b32	%r74|%p7, %r73, 1, 31, -1;
	mov.b32 	%f50, %r74;
	max.f32 	%f4, %f49, %f50;
	setp.ne.s32 	%p8, %r3, 0;
	@%p8 bra 	$L__BB3_5;
	shl.b32 	%r75, %r2, 2;
	mov.u32 	%r76, shared;
	add.s32 	%r77, %r76, %r75;
	st.shared.f32 	[%r77], %f4;
$L__BB3_5:
	bar.sync 	0;
	setp.ne.s32 	%p9, %r143, 0;
	@%p9 bra 	$L__BB3_21;
	ld.shared.f32 	%f203, [shared];
	setp.lt.u32 	%p10, %r4, 64;
	@%p10 bra 	$L__BB3_20;
	add.s32 	%r9, %r5, -1;
	add.s32 	%r79, %r5, -2;
	and.b32  	%r10, %r9, 15;
	setp.lt.u32 	%p11, %r79, 15;
	mov.b32 	%r129, 1;
	@%p11 bra 	$L__BB3_11;
	mov.u32 	%r82, shared;
	add.s32 	%r125, %r82, 32;
	and.b32  	%r83, %r9, -16;
	neg.s32 	%r127, %r83;
	mov.b32 	%r126, 0;
$L__BB3_9:
	.pragma "nounroll";
	ld.shared.f32 	%f52, [%r125+-28];
	max.f32 	%f53, %f203, %f52;
	ld.shared.v2.f32 	{%f54, %f55}, [%r125+-24];
	max.f32 	%f56, %f53, %f54;
	max.f32 	%f57, %f56, %f55;
	ld.shared.v4.f32 	{%f58, %f59, %f60, %f61}, [%r125+-16];
	max.f32 	%f62, %f57, %f58;
	max.f32 	%f63, %f62, %f59;
	max.f32 	%f64, %f63, %f60;
	max.f32 	%f65, %f64, %f61;
	ld.shared.v4.f32 	{%f66, %f67, %f68, %f69}, [%r125];
	max.f32 	%f70, %f65, %f66;
	max.f32 	%f71, %f70, %f67;
	max.f32 	%f72, %f71, %f68;
	max.f32 	%f73, %f72, %f69;
	ld.shared.v4.f32 	{%f74, %f75, %f76, %f77}, [%r125+16];
	max.f32 	%f78, %f73, %f74;
	max.f32 	%f79, %f78, %f75;
	max.f32 	%f80, %f79, %f76;
	max.f32 	%f81, %f80, %f77;
	ld.shared.f32 	%f82, [%r125+32];
	max.f32 	%f203, %f81, %f82;
	add.s32 	%r127, %r127, 16;
	add.s32 	%r126, %r126, 16;
	add.s32 	%r125, %r125, 64;
	setp.ne.s32 	%p12, %r127, 0;
	@%p12 bra 	$L__BB3_9;
	add.s32 	%r129, %r126, 1;
$L__BB3_11:
	setp.eq.s32 	%p13, %r10, 0;
	@%p13 bra 	$L__BB3_20;
	and.b32  	%r20, %r9, 7;
	setp.lt.u32 	%p14, %r10, 8;
	@%p14 bra 	$L__BB3_14;
	shl.b32 	%r84, %r129, 2;
	mov.u32 	%r85, shared;
	add.s32 	%r86, %r85, %r84;
	ld.shared.f32 	%f84, [%r86];
	max.f32 	%f85, %f203, %f84;
	ld.shared.f32 	%f86, [%r86+4];
	max.f32 	%f87, %f85, %f86;
	ld.shared.f32 	%f88, [%r86+8];
	max.f32 	%f89, %f87, %f88;
	ld.shared.f32 	%f90, [%r86+12];
	max.f32 	%f91, %f89, %f90;
	ld.shared.f32 	%f92, [%r86+16];
	max.f32 	%f93, %f91, %f92;
	ld.shared.f32 	%f94, [%r86+20];
	max.f32 	%f95, %f93, %f94;
	ld.shared.f32 	%f96, [%r86+24];
	max.f32 	%f97, %f95, %f96;
	ld.shared.f32 	%f98, [%r86+28];
	max.f32 	%f203, %f97, %f98;
	add.s32 	%r129, %r129, 8;
$L__BB3_14:
	setp.eq.s32 	%p15, %r20, 0;
	@%p15 bra 	$L__BB3_20;
	and.b32  	%r23, %r9, 3;
	setp.lt.u32 	%p16, %r20, 4;
	@%p16 bra 	$L__BB3_17;
	shl.b32 	%r87, %r129, 2;
	mov.u32 	%r88, shared;
	add.s32 	%r89, %r88, %r87;
	ld.shared.f32 	%f100, [%r89];
	max.f32 	%f101, %f203, %f100;
	ld.shared.f32 	%f102, [%r89+4];
	max.f32 	%f103, %f101, %f102;
	ld.shared.f32 	%f104, [%r89+8];
	max.f32 	%f105, %f103, %f104;
	ld.shared.f32 	%f106, [%r89+12];
	max.f32 	%f203, %f105, %f106;
	add.s32 	%r129, %r129, 4;
$L__BB3_17:
	setp.eq.s32 	%p17, %r23, 0;
	@%p17 bra 	$L__BB3_20;
	shl.b32 	%r90, %r129, 2;
	mov.u32 	%r91, shared;
	add.s32 	%r132, %r91, %r90;
	neg.s32 	%r131, %r23;
$L__BB3_19:
	.pragma "nounroll";
	ld.shared.f32 	%f107, [%r132];
	max.f32 	%f203, %f203, %f107;
	add.s32 	%r132, %r132, 4;
	add.s32 	%r131, %r131, 1;
	setp.ne.s32 	%p18, %r131, 0;
	@%p18 bra 	$L__BB3_19;
$L__BB3_20:
	st.shared.f32 	[shared], %f203;
$L__BB3_21:
	setp.ge.s32 	%p19, %r143, %r63;
	bar.sync 	0;
	@%p19 bra 	$L__BB3_24;
	ld.shared.f32 	%f19, [shared];
	mov.u32 	%r133, %r143;
$L__BB3_23:
	mul.wide.s32 	%rd10, %r133, 4;
	add.s64 	%rd11, %rd2, %rd10;
	ld.global.f32 	%f108, [%rd11];
	sub.f32 	%f109, %f108, %f19;
	fma.rn.f32 	%f110, %f109, 0f3BBB989D, 0f3F000000;
	cvt.sat.f32.f32 	%f111, %f110;
	mov.f32 	%f112, 0f4B400001;
	mov.f32 	%f113, 0f437C0000;
	fma.rm.f32 	%f114, %f111, %f113, %f112;
	add.f32 	%f115, %f114, 0fCB40007F;
	neg.f32 	%f116, %f115;
	fma.rn.f32 	%f117, %f109, 0f3FB8AA3B, %f116;
	fma.rn.f32 	%f118, %f109, 0f32A57060, %f117;
	mov.b32 	%r92, %f114;
	shl.b32 	%r93, %r92, 23;
	mov.b32 	%f119, %r93;
	ex2.approx.ftz.f32 	%f120, %f118;
	mul.f32 	%f121, %f120, %f119;
	add.s32 	%r94, %r133, %r6;
	mul.wide.s32 	%rd12, %r94, 4;
	add.s64 	%rd13, %rd1, %rd12;
	st.global.f32 	[%rd13], %f121;
	add.s32 	%r133, %r133, %r4;
	setp.lt.s32 	%p20, %r133, %r63;
	@%p20 bra 	$L__BB3_23;
$L__BB3_24:
	setp.ge.s32 	%p21, %r143, %r63;
	add.s64 	%rd3, %rd1, %rd7;
	mov.f32 	%f205, 0f00000000;
	@%p21 bra 	$L__BB3_27;
	mov.f32 	%f205, 0f00000000;
	mov.u32 	%r134, %r143;
$L__BB3_26:
	mul.wide.s32 	%rd15, %r134, 4;
	add.s64 	%rd16, %rd3, %rd15;
	ld.global.f32 	%f124, [%rd16];
	add.f32 	%f205, %f205, %f124;
	add.s32 	%r134, %r134, %r4;
	setp.lt.s32 	%p22, %r134, %r63;
	@%p22 bra 	$L__BB3_26;
$L__BB3_27:
	shl.b32 	%r95, %r5, 2;
	mov.u32 	%r96, shared;
	add.s32 	%r36, %r96, %r95;
	setp.ne.s32 	%p23, %r3, 0;
	mov.b32 	%r97, %f205;
	shfl.sync.down.b32	%r98|%p24, %r97, 16, 31, -1;
	mov.b32 	%f125, %r98;
	add.f32 	%f126, %f205, %f125;
	mov.b32 	%r99, %f126;
	shfl.sync.down.b32	%r100|%p25, %r99, 8, 31, -1;
	mov.b32 	%f127, %r100;
	add.f32 	%f128, %f126, %f127;
	mov.b32 	%r101, %f128;
	shfl.sync.down.b32	%r102|%p26, %r101, 4, 31, -1;
	mov.b32 	%f129, %r102;
	add.f32 	%f130, %f128, %f129;
	mov.b32 	%r103, %f130;
	shfl.sync.down.b32	%r104|%p27, %r103, 2, 31, -1;
	mov.b32 	%f131, %r104;
	add.f32 	%f132, %f130, %f131;
	mov.b32 	%r105, %f132;
	shfl.sync.down.b32	%r106|%p28, %r105, 1, 31, -1;
	mov.b32 	%f133, %r106;
	add.f32 	%f23, %f132, %f133;
	@%p23 bra 	$L__BB3_29;
	shl.b32 	%r107, %r2, 2;
	add.s32 	%r108, %r36, %r107;
	st.shared.f32 	[%r108], %f23;
$L__BB3_29:
	setp.ne.s32 	%p29, %r143, 0;
	bar.sync 	0;
	@%p29 bra 	$L__BB3_45;
	ld.shared.f32 	%f214, [%r36];
	setp.lt.u32 	%p30, %r4, 64;
	@%p30 bra 	$L__BB3_44;
	add.s32 	%r37, %r5, -1;
	add.s32 	%r110, %r5, -2;
	and.b32  	%r38, %r37, 15;
	setp.lt.u32 	%p31, %r110, 15;
	mov.b32 	%r139, 1;
	@%p31 bra 	$L__BB3_35;
	and.b32  	%r112, %r37, -16;
	neg.s32 	%r137, %r112;
	add.s32 	%r115, %r95, %r96;
	add.s32 	%r135, %r115, 32;
	mov.b32 	%r136, 0;
$L__BB3_33:
	.pragma "nounroll";
	ld.shared.f32 	%f135, [%r135+-28];
	add.f32 	%f136, %f214, %f135;
	ld.shared.f32 	%f137, [%r135+-24];
	add.f32 	%f138, %f136, %f137;
	ld.shared.f32 	%f139, [%r135+-20];
	add.f32 	%f140, %f138, %f139;
	ld.shared.f32 	%f141, [%r135+-16];
	add.f32 	%f142, %f140, %f141;
	ld.shared.f32 	%f143, [%r135+-12];
	add.f32 	%f144, %f142, %f143;
	ld.shared.f32 	%f145, [%r135+-8];
	add.f32 	%f146, %f144, %f145;
	ld.shared.f32 	%f147, [%r135+-4];
	add.f32 	%f148, %f146, %f147;
	ld.shared.f32 	%f149, [%r135];
	add.f32 	%f150, %f148, %f149;
	ld.shared.f32 	%f151, [%r135+4];
	add.f32 	%f152, %f150, %f151;
	ld.shared.f32 	%f153, [%r135+8];
	add.f32 	%f154, %f152, %f153;
	ld.shared.f32 	%f155, [%r135+12];
	add.f32 	%f156, %f154, %f155;
	ld.shared.f32 	%f157, [%r135+16];
	add.f32 	%f158, %f156, %f157;
	ld.shared.f32 	%f159, [%r135+20];
	add.f32 	%f160, %f158, %f159;
	ld.shared.f32 	%f161, [%r135+24];
	add.f32 	%f162, %f160, %f161;
	ld.shared.f32 	%f163, [%r135+28];
	add.f32 	%f164, %f162, %f163;
	ld.shared.f32 	%f165, [%r135+32];
	add.f32 	%f214, %f164, %f165;
	add.s32 	%r137, %r137, 16;
	add.s32 	%r136, %r136, 16;
	add.s32 	%r135, %r135, 64;
	setp.ne.s32 	%p32, %r137, 0;
	@%p32 bra 	$L__BB3_33;
	add.s32 	%r139, %r136, 1;
$L__BB3_35:
	setp.eq.s32 	%p33, %r38, 0;
	@%p33 bra 	$L__BB3_44;
	and.b32  	%r49, %r37, 7;
	setp.lt.u32 	%p34, %r38, 8;
	@%p34 bra 	$L__BB3_38;
	shl.b32 	%r116, %r139, 2;
	add.s32 	%r117, %r36, %r116;
	ld.shared.f32 	%f167, [%r117];
	add.f32 	%f168, %f214, %f167;
	ld.shared.f32 	%f169, [%r117+4];
	add.f32 	%f170, %f168, %f169;
	ld.shared.f32 	%f171, [%r117+8];
	add.f32 	%f172, %f170, %f171;
	ld.shared.f32 	%f173, [%r117+12];
	add.f32 	%f174, %f172, %f173;
	ld.shared.f32 	%f175, [%r117+16];
	add.f32 	%f176, %f174, %f175;
	ld.shared.f32 	%f177, [%r117+20];
	add.f32 	%f178, %f176, %f177;
	ld.shared.f32 	%f179, [%r117+24];
	add.f32 	%f180, %f178, %f179;
	ld.shared.f32 	%f181, [%r117+28];
	add.f32 	%f214, %f180, %f181;
	add.s32 	%r139, %r139, 8;
$L__BB3_38:
	setp.eq.s32 	%p35, %r49, 0;
	@%p35 bra 	$L__BB3_44;
	and.b32  	%r52, %r37, 3;
	setp.lt.u32 	%p36, %r49, 4;
	@%p36 bra 	$L__BB3_41;
	shl.b32 	%r118, %r139, 2;
	add.s32 	%r119, %r36, %r118;
	ld.shared.f32 	%f183, [%r119];
	add.f32 	%f184, %f214, %f183;
	ld.shared.f32 	%f185, [%r119+4];
	add.f32 	%f186, %f184, %f185;
	ld.shared.f32 	%f187, [%r119+8];
	add.f32 	%f188, %f186, %f187;
	ld.shared.f32 	%f189, [%r119+12];
	add.f32 	%f214, %f188, %f189;
	add.s32 	%r139, %r139, 4;
$L__BB3_41:
	setp.eq.s32 	%p37, %r52, 0;
	@%p37 bra 	$L__BB3_44;
	shl.b32 	%r120, %r139, 2;
	add.s32 	%r122, %r120, %r95;
	add.s32 	%r142, %r96, %r122;
	neg.s32 	%r141, %r52;
$L__BB3_43:
	.pragma "nounroll";
	ld.shared.f32 	%f190, [%r142];
	add.f32 	%f214, %f214, %f190;
	add.s32 	%r142, %r142, 4;
	add.s32 	%r141, %r141, 1;
	setp.ne.s32 	%p38, %r141, 0;
	@%p38 bra 	$L__BB3_43;
$L__BB3_44:
	st.shared.f32 	[%r36], %f214;
$L__BB3_45:
	setp.ge.s32 	%p39, %r143, %r63;
	bar.sync 	0;
	@%p39 bra 	$L__BB3_48;
	ld.shared.f32 	%f38, [%r36];
$L__BB3_47:
	mul.wide.s32 	%rd17, %r143, 4;
	add.s64 	%rd18, %rd3, %rd17;
	ld.global.f32 	%f191, [%rd18];
	div.rn.f32 	%f192, %f191, %f38;
	st.global.f32 	[%rd18], %f192;
	add.s32 	%r143, %r143, %r4;
	setp.lt.s32 	%p40, %r143, %r63;
	@%p40 bra 	$L__BB3_47;
$L__BB3_48:
	ret;

}


// ===== COMPILED SASS (sm_100) =====

	.target	sm_100

	.elftype	@"ET_EXEC"


//--------------------- .note.nv.tkinfo           --------------------------
	.section	.note.nv.tkinfo,"",@"SHT_NOTE"
	.sectionflags	@"SHF_NOTE_NV_TKINFO"
	.tkinfo
        /*0018*/ 	.word	0x00000002
        /*0030*/ 	.string	""
        /*0030*/ 	.string	"ptxas"
        /*0030*/ 	.string	"Cuda compilation tools, release 13.0, V13.0.88"
        /*0030*/ 	.string	"Build cuda_13.0.r13.0/compiler.36424714_0"
        /*0030*/ 	.string	"-arch sm_100 -m 64 "



//--------------------- .note.nv.cuinfo           --------------------------
	.section	.note.nv.cuinfo,"",@"SHT_NOTE"
	.sectionflags	@"SHF_NOTE_NV_CUINFO"
        /*0018*/ 	.short	0x0002
        /*001a*/ 	.short	0x0064
        /*001c*/ 	.short	0x0082
	.zero		2


//--------------------- .nv.info                  --------------------------
	.section	.nv.info,"",@"SHT_CUDA_INFO"
	.align	4


	//----- nvinfo : EIATTR_REGCOUNT
	.align		4
        /*0000*/ 	.byte	0x04, 0x2f
        /*0002*/ 	.short	(.L_1 - .L_0)
	.align		4
.L_0:
        /*0004*/ 	.word	index@(_Z23softmax_forward_kernel1PfPKfii)
        /*0008*/ 	.word	0x00000020


	//----- nvinfo : EIATTR_FRAME_SIZE
	.align		4
.L_1:
        /*000c*/ 	.byte	0x04, 0x11
        /*000e*/ 	.short	(.L_3 - .L_2)
	.align		4
.L_2:
        /*0010*/ 	.word	index@($__internal_3_$__cuda_sm3x_div_rn_noftz_f32_slowpath)
        /*0014*/ 	.word	0x00000000


	//----- nvinfo : EIATTR_FRAME_SIZE
	.align		4
.L_3:
        /*0018*/ 	.byte	0x04, 0x11
        /*001a*/ 	.short	(.L_5 - .L_4)
	.align		4
.L_4:
        /*001c*/ 	.word	index@(_Z23softmax_forward_kernel1PfPKfii)
        /*0020*/ 	.word	0x00000000


	//----- nvinfo : EIATTR_REGCOUNT
	.align		4
.L_5:
        /*0024*/ 	.byte	0x04, 0x2f
        /*0026*/ 	.short	(.L_7 - .L_6)
	.align		4
.L_6:
        /*0028*/ 	.word	index@(_Z23softmax_forward_kernel2PfPKfii)
        /*002c*/ 	.word	0x0000001e


	//----- nvinfo : EIATTR_FRAME_SIZE
	.align		4
.L_7:
        /*0030*/ 	.byte	0x04, 0x11
        /*0032*/ 	.short	(.L_9 - .L_8)
	.align		4
.L_8:
        /*0034*/ 	.word	index@($__internal_2_$__cuda_sm3x_div_rn_noftz_f32_slowpath)
        /*0038*/ 	.word	0x00000000


	//----- nvinfo : EIATTR_FRAME_SIZE
	.align		4
.L_9:
        /*003c*/ 	.byte	0x04, 0x11
        /*003e*/ 	.short	(.L_11 - .L_10)
	.align		4
.L_10:
        /*0040*/ 	.word	index@(_Z23softmax_forward_kernel2PfPKfii)
        /*0044*/ 	.word	0x00000000


	//----- nvinfo : EIATTR_REGCOUNT
	.align		4
.L_11:
        /*0048*/ 	.byte	0x04, 0x2f
        /*004a*/ 	.short	(.L_13 - .L_12)
	.align		4
.L_12:
        /*004c*/ 	.word	index@(_Z23softmax_forward_kernel3PfPKfii)
        /*0050*/ 	.word	0x00000016


	//----- nvinfo : EIATTR_FRAME_SIZE
	.align		4
.L_13:
        /*0054*/ 	.byte	0x04, 0x11
        /*0056*/ 	.short	(.L_15 - .L_14)
	.align		4
.L_14:
        /*0058*/ 	.word	index@($__internal_1_$__cuda_sm3x_div_rn_noftz_f32_slowpath)
        /*005c*/ 	.word	0x00000000


	//----- nvinfo : EIATTR_FRAME_SIZE
	.align		4
.L_15:
        /*0060*/ 	.byte	0x04, 0x11
        /*0062*/ 	.short	(.L_17 - .L_16)
	.align		4
.L_16:
        /*0064*/ 	.word	index@(_Z23softmax_forward_kernel3PfPKfii)
        /*0068*/ 	.word	0x00000000


	//----- nvinfo : EIATTR_REGCOUNT
	.align		4
.L_17:
        /*006c*/ 	.byte	0x04, 0x2f
        /*006e*/ 	.short	(.L_19 - .L_18)
	.align		4
.L_18:
        /*0070*/ 	.word	index@(_Z23softmax_forward_kernel4PfPKfii)
        /*0074*/ 	.word	0x0000001e


	//----- nvinfo : EIATTR_FRAME_SIZE
	.align		4
.L_19:
        /*0078*/ 	.byte	0x04, 0x11
        /*007a*/ 	.short	(.L_21 - .L_20)
	.align		4
.L_20:
        /*007c*/ 	.word	index@($__internal_0_$__cuda_sm3x_div_rn_noftz_f32_slowpath)
        /*0080*/ 	.word	0x00000000


	//----- nvinfo : EIATTR_FRAME_SIZE
	.align		4
.L_21:
        /*0084*/ 	.byte	0x04, 0x11
        /*0086*/ 	.short	(.L_23 - .L_22)
	.align		4
.L_22:
        /*0088*/ 	.word	index@(_Z23softmax_forward_kernel4PfPKfii)
        /*008c*/ 	.word	0x00000000


	//----- nvinfo : EIATTR_MIN_STACK_SIZE
	.align		4
.L_23:
        /*0090*/ 	.byte	0x04, 0x12
        /*0092*/ 	.short	(.L_25 - .L_24)
	.align		4
.L_24:
        /*0094*/ 	.word	index@(_Z23softmax_forward_kernel4PfPKfii)
        /*0098*/ 	.word	0x00000000


	//----- nvinfo : EIATTR_MIN_STACK_SIZE
	.align		4
.L_25:
        /*009c*/ 	.byte	0x04, 0x12
        /*009e*/ 	.short	(.L_27 - .L_26)
	.align		4
.L_26:
        /*00a0*/ 	.word	index@(_Z23softmax_forward_kernel3PfPKfii)
        /*00a4*/ 	.word	0x00000000


	//----- nvinfo : EIATTR_MIN_STACK_SIZE
	.align		4
.L_27:
        /*00a8*/ 	.byte	0x04, 0x12
        /*00aa*/ 	.short	(.L_29 - .L_28)
	.align		4
.L_28:
        /*00ac*/ 	.word	index@(_Z23softmax_forward_kernel2PfPKfii)
        /*00b0*/ 	.word	0x00000000


	//----- nvinfo : EIATTR_MIN_STACK_SIZE
	.align		4
.L_29:
        /*00b4*/ 	.byte	0x04, 0x12
        /*00b6*/ 	.short	(.L_31 - .L_30)
	.align		4
.L_30:
        /*00b8*/ 	.word	index@(_Z23softmax_forward_kernel1PfPKfii)
        /*00bc*/ 	.word	0x00000000
.L_31:


//--------------------- .nv.compat                --------------------------
	.section	.nv.compat,"",@"SHT_CUDA_COMPAT_INFO"
	.align	4
        /*0000*/ 	.byte	0x02, 0x09, 0x00, 0x00, 0x02, 0x02, 0x01, 0x00, 0x02, 0x05, 0x05, 0x00, 0x03, 0x07, 0x01, 0x01
        /*0010*/ 	.byte	0x02, 0x03, 0x00, 0x00, 0x02, 0x06, 0x01, 0x00, 0x04, 0x0b, 0x08, 0x00, 0x01, 0x00, 0x00, 0x00
        /*0020*/ 	.byte	0x00, 0x00, 0x00, 0x00


//--------------------- .nv.info._Z23softmax_forward_kernel4PfPKfii --------------------------
	.section	.nv.info._Z23softmax_forward_kernel4PfPKfii,"",@"SHT_CUDA_INFO"
	.sectionflags	@""
	.align	4


	//----- nvinfo : EIATTR_CUDA_API_VERSION
	.align		4
        /*0000*/ 	.byte	0x04, 0x37
        /*0002*/ 	.short	(.L_33 - .L_32)
.L_32:
        /*0004*/ 	.word	0x00000082


	//----- nvinfo : EIATTR_KPARAM_INFO
	.align		4
.L_33:
        /*0008*/ 	.byte	0x04, 0x17
        /*000a*/ 	.short	(.L_35 - .L_34)
.L_34:
        /*000c*/ 	.word	0x00000000
        /*0010*/ 	.short	0x0003
        /*0012*/ 	.short	0x0014
        /*0014*/ 	.byte	0x00, 0xf0, 0x11, 0x00


	//----- nvinfo : EIATTR_KPARAM_INFO
	.align		4
.L_35:
        /*0018*/ 	.byte	0x04, 0x17
        /*001a*/ 	.short	(.L_37 - .L_36)
.L_36:
        /*001c*/ 	.word	0x00000000
        /*0020*/ 	.short	0x0002
        /*0022*/ 	.short	0x0010
        /*0024*/ 	.byte	0x00, 0xf0, 0x11, 0x00


	//----- nvinfo : EIATTR_KPARAM_INFO
	.align		4
.L_37:
        /*0028*/ 	.byte	0x04, 0x17
        /*002a*/ 	.short	(.L_39 - .L_38)
.L_38:
        /*002c*/ 	.word	0x00000000
        /*0030*/ 	.short	0x0001
        /*0032*/ 	.short	0x0008
        /*0034*/ 	.byte	0x00, 0xf5, 0x21, 0x00


	//----- nvinfo : EIATTR_KPARAM_INFO
	.align		4
.L_39:
        /*0038*/ 	.byte	0x04, 0x17
        /*003a*/ 	.short	(.L_41 - .L_40)
.L_40:
        /*003c*/ 	.word	0x00000000
        /*0040*/ 	.short	0x0000
        /*0042*/ 	.short	0x0000
        /*0044*/ 	.byte	0x00, 0xf5, 0x21, 0x00


	//----- nvinfo : EIATTR_SPARSE_MMA_MASK
	.align		4
.L_41:
        /*0048*/ 	.byte	0x03, 0x50
        /*004a*/ 	.short	0x0000


	//----- nvinfo : EIATTR_MAXREG_COUNT
	.align		4
        /*004c*/ 	.byte	0x03, 0x1b
        /*004e*/ 	.short	0x00ff


	//----- nvinfo : EIATTR_NUM_BARRIERS
	.align		4
        /*0050*/ 	.byte	0x02, 0x4c
        /*0052*/ 	.byte	0x01
	.zero		1


	//----- nvinfo : EIATTR_MERCURY_ISA_VERSION
	.align		4
        /*0054*/ 	.byte	0x03, 0x5f
        /*0056*/ 	.short	0x0101


	//----- nvinfo : EIATTR_UNUSED_LOAD_BYTE_OFFSET
	.align		4
        /*0058*/ 	.byte	0x04, 0x44
        /*005a*/ 	.short	(.L_43 - .L_42)


	//   ....[0]....
.L_42:
        /*005c*/ 	.word	0x000003d0
        /*0060*/ 	.word	0x0000fff0


	//----- nvinfo : EIATTR_COOP_GROUP_MASK_REGIDS
	.align		4
.L_43:
        /*0064*/ 	.byte	0x04, 0x29
        /*0066*/ 	.short	(.L_45 - .L_44)


	//   ....[0]....
.L_44:
        /*0068*/ 	.word	0xffffffff


	//   ....[1]....
        /*006c*/ 	.word	0xffffffff


	//   ....[2]....
        /*0070*/ 	.word	0xffffffff


	//   ....[3]....
        /*0074*/ 	.word	0xffffffff


	//   ....[4]....
        /*0078*/ 	.word	0xffffffff


	//   ....[5]....
        /*007c*/ 	.word	0xffffffff


	//   ....[6]....
        /*0080*/ 	.word	0xffffffff


	//   ....[7]....
        /*0084*/ 	.word	0xffffffff


	//   ....[8]....
        /*0088*/ 	.word	0xffffffff


	//   ....[9]....
        /*008c*/ 	.word	0xffffffff


	//----- nvinfo : EIATTR_COOP_GROUP_INSTR_OFFSETS
	.align		4
.L_45:
        /*0090*/ 	.byte	0x04, 0x28
        /*0092*/ 	.short	(.L_47 - .L_46)


	//   ....[0]....
.L_46:
        /*0094*/ 	.word	0x00000160


	//   ....[1]....
        /*0098*/ 	.word	0x000001b0


	//   ....[2]....
        /*009c*/ 	.word	0x000001e0


	//   ....[3]....
        /*00a0*/ 	.word	0x00000230


	//   ....[4]....
        /*00a4*/ 	.word	0x00000280


	//   ....[5]....
        /*00a8*/ 	.word	0x00000a90


	//   ....[6]....
        /*00ac*/ 	.word	0x00000af0


	//   ....[7]....
        /*00b0*/ 	.word	0x00000b10


	//   ....[8]....
        /*00b4*/ 	.word	0x00000b40


	//   ....[9]....
        /*00b8*/ 	.word	0x00000b80


	//----- nvinfo : EIATTR_VRC_CTA_INIT_COUNT
	.align		4
.L_47:
        /*00bc*/ 	.byte	0x02, 0x4a
	.zero		1
	.zero		1


	//----- nvinfo : EIATTR_EXIT_INSTR_OFFSETS
	.align		4
        /*00c0*/ 	.byte	0x04, 0x1c
        /*00c2*/ 	.short	(.L_49 - .L_48)


	//   ....[0]....
.L_48:
        /*00c4*/ 	.word	0x00001260


	//   ....[1]....
        /*00c8*/ 	.word	0x000013c0


	//----- nvinfo : EIATTR_CRS_STACK_SIZE
	.align		4
.L_49:
        /*00cc*/ 	.byte	0x04, 0x1e
        /*00ce*/ 	.short	(.L_51 - .L_50)
.L_50:
        /*00d0*/ 	.word	0x00000000


	//----- nvinfo : EIATTR_CBANK_PARAM_SIZE
	.align		4
.L_51:
        /*00d4*/ 	.byte	0x03, 0x19
        /*00d6*/ 	.short	0x0018


	//----- nvinfo : EIATTR_PARAM_CBANK
	.align		4
        /*00d8*/ 	.byte	0x04, 0x0a
        /*00da*/ 	.short	(.L_53 - .L_52)
	.align		4
.L_52:
        /*00dc*/ 	.word	index@(.nv.constant0._Z23softmax_forward_kernel4PfPKfii)
        /*00e0*/ 	.short	0x0380
        /*00e2*/ 	.short	0x0018


	//----- nvinfo : EIATTR_SW_WAR
	.align		4
.L_53:
        /*00e4*/ 	.byte	0x04, 0x36
        /*00e6*/ 	.short	(.L_55 - .L_54)
.L_54:
        /*00e8*/ 	.word	0x00000008
.L_55:


//--------------------- .nv.info._Z23softmax_forward_kernel3PfPKfii --------------------------
	.section	.nv.info._Z23softmax_forward_kernel3PfPKfii,"",@"SHT_CUDA_INFO"
	.sectionflags	@""
	.align	4


	//----- nvinfo : EIATTR_CUDA_API_VERSION
	.align		4
        /*0000*/ 	.byte	0x04, 0x37
        /*0002*/ 	.short	(.L_57 - .L_56)
.L_56:
        /*0004*/ 	.word	0x00000082


	//----- nvinfo : EIATTR_KPARAM_INFO
	.align		4
.L_57:
        /*0008*/ 	.byte	0x04, 0x17
        /*000a*/ 	.short	(.L_59 - .L_58)
.L_58:
        /*000c*/ 	.word	0x00000000
        /*0010*/ 	.short	0x0003
        /*0012*/ 	.short	0x0014
        /*0014*/ 	.byte	0x00, 0xf0, 0x11, 0x00


	//----- nvinfo : EIATTR_KPARAM_INFO
	.align		4
.L_59:
        /*0018*/ 	.byte	0x04, 0x17
        /*001a*/ 	.short	(.L_61 - .L_60)
.L_60:
        /*001c*/ 	.word	0x00000000
        /*0020*/ 	.short	0x0002
        /*0022*/ 	.short	0x0010
        /*0024*/ 	.byte	0x00, 0xf0, 0x11, 0x00


	//----- nvinfo : EIATTR_KPARAM_INFO
	.align		4
.L_61:
        /*0028*/ 	.byte	0x04, 0x17
        /*002a*/ 	.short	(.L_63 - .L_62)
.L_62:
        /*002c*/ 	.word	0x00000000
        /*0030*/ 	.short	0x0001
        /*0032*/ 	.short	0x0008
        /*0034*/ 	.byte	0x00, 0xf5, 0x21, 0x00


	//----- nvinfo : EIATTR_KPARAM_INFO
	.align		4
.L_63:
        /*0038*/ 	.byte	0x04, 0x17
        /*003a*/ 	.short	(.L_65 - .L_64)
.L_64:
        /*003c*/ 	.word	0x00000000
        /*0040*/ 	.short	0x0000
        /*0042*/ 	.short	0x0000
        /*0044*/ 	.byte	0x00, 0xf5, 0x21, 0x00


	//----- nvinfo : EIATTR_SPARSE_MMA_MASK
	.align		4
.L_65:
        /*0048*/ 	.byte	0x03, 0x50
        /*004a*/ 	.short	0x0000


	//----- nvinfo : EIATTR_MAXREG_COUNT
	.align		4
        /*004c*/ 	.byte	0x03, 0x1b
        /*004e*/ 	.short	0x00ff


	//----- nvinfo : EIATTR_MERCURY_ISA_VERSION
	.align		4
        /*0050*/ 	.byte	0x03, 0x5f
        /*0052*/ 	.short	0x0101


	//----- nvinfo : EIATTR_COOP_GROUP_MASK_REGIDS
	.align		4
        /*0054*/ 	.byte	0x04, 0x29
        /*0056*/ 	.short	(.L_67 - .L_66)


	//   ....[0]....
.L_66:
        /*0058*/ 	.word	0xffffffff


	//   ....[1]....
        /*005c*/ 	.word	0xffffffff


	//   ....[2]....
        /*0060*/ 	.word	0xffffffff


	//   ....[3]....
        /*0064*/ 	.word	0xffffffff


	//   ....[4]....
        /*0068*/ 	.word	0xffffffff


	//   ....[5]....
        /*006c*/ 	.word	0xffffffff


	//   ....[6]....
        /*0070*/ 	.word	0xffffffff


	//   ....[7]....
        /*0074*/ 	.word	0xffffffff


	//   ....[8]....
        /*0078*/ 	.word	0xffffffff


	//   ....[9]....
        /*007c*/ 	.word	0xffffffff


	//   ....[10]....
        /*0080*/ 	.word	0xffffffff


	//   ....[11]....
        /*0084*/ 	.word	0xffffffff


	//----- nvinfo : EIATTR_COOP_GROUP_INSTR_OFFSETS
	.align		4
.L_67:
        /*0088*/ 	.byte	0x04, 0x28
        /*008a*/ 	.short	(.L_69 - .L_68)


	//   ....[0]....
.L_68:
        /*008c*/ 	.word	0x00000160


	//   ....[1]....
        /*0090*/ 	.word	0x000001b0


	//   ....[2]....
        /*0094*/ 	.word	0x000001d0


	//   ....[3]....
        /*0098*/ 	.word	0x000001f0


	//   ....[4]....
        /*009c*/ 	.word	0x00000220


	//   ....[5]....
        /*00a0*/ 	.word	0x00000250


	//   ....[6]....
        /*00a4*/ 	.word	0x000004b0


	//   ....[7]....
        /*00a8*/ 	.word	0x000004e0


	//   ....[8]....
        /*00ac*/ 	.word	0x00000500


	//   ....[9]....
        /*00b0*/ 	.word	0x00000520


	//   ....[10]....
        /*00b4*/ 	.word	0x00000540


	//   ....[11]....
        /*00b8*/ 	.word	0x00000560


	//----- nvinfo : EIATTR_VRC_CTA_INIT_COUNT
	.align		4
.L_69:
        /*00bc*/ 	.byte	0x02, 0x4a
	.zero		1
	.zero		1


	//----- nvinfo : EIATTR_EXIT_INSTR_OFFSETS
	.align		4
        /*00c0*/ 	.byte	0x04, 0x1c
        /*00c2*/ 	.short	(.L_71 - .L_70)


	//   ....[0]....
.L_70:
        /*00c4*/ 	.word	0x00000570


	//   ....[1]....
        /*00c8*/ 	.word	0x000006d0


	//----- nvinfo : EIATTR_CRS_STACK_SIZE
	.align		4
.L_71:
        /*00cc*/ 	.byte	0x04, 0x1e
        /*00ce*/ 	.short	(.L_73 - .L_72)
.L_72:
        /*00d0*/ 	.word	0x00000000


	//----- nvinfo : EIATTR_CBANK_PARAM_SIZE
	.align		4
.L_73:
        /*00d4*/ 	.byte	0x03, 0x19
        /*00d6*/ 	.short	0x0018


	//----- nvinfo : EIATTR_PARAM_CBANK
	.align		4
        /*00d8*/ 	.byte	0x04, 0x0a
        /*00da*/ 	.short	(.L_75 - .L_74)
	.align		4
.L_74:
        /*00dc*/ 	.word	index@(.nv.constant0._Z23softmax_forward_kernel3PfPKfii)
        /*00e0*/ 	.short	0x0380
        /*00e2*/ 	.short	0x0018


	//----- nvinfo : EIATTR_SW_WAR
	.align		4
.L_75:
        /*00e4*/ 	.byte	0x04, 0x36
        /*00e6*/ 	.short	(.L_77 - .L_76)
.L_76:
        /*00e8*/ 	.word	0x00000008
.L_77:


//--------------------- .nv.info._Z23softmax_forward_kernel2PfPKfii --------------------------
	.section	.nv.info._Z23softmax_forward_kernel2PfPKfii,"",@"SHT_CUDA_INFO"
	.sectionflags	@""
	.align	4


	//----- nvinfo : EIATTR_CUDA_API_VERSION
	.align		4
        /*0000*/ 	.byte	0x04, 0x37
        /*0002*/ 	.short	(.L_79 - .L_78)
.L_78:
        /*0004*/ 	.word	0x00000082


	//----- nvinfo : EIATTR_KPARAM_INFO
	.align		4
.L_79:
        /*0008*/ 	.byte	0x04, 0x17
        /*000a*/ 	.short	(.L_81 - .L_80)
.L_80:
        /*000c*/ 	.word	0x00000000
        /*0010*/ 	.short	0x0003
        /*0012*/ 	.short	0x0014
        /*0014*/ 	.byte	0x00, 0xf0, 0x11, 0x00


	//----- nvinfo : EIATTR_KPARAM_INFO
	.align		4
.L_81:
        /*0018*/ 	.byte	0x04, 0x17
        /*001a*/ 	.short	(.L_83 - .L_82)
.L_82:
        /*001c*/ 	.word	0x00000000
        /*0020*/ 	.short	0x0002
        /*0022*/ 	.short	0x0010
        /*0024*/ 	.byte	0x00, 0xf0, 0x11, 0x00


	//----- nvinfo : EIATTR_KPARAM_INFO
	.align		4
.L_83:
        /*0028*/ 	.byte	0x04, 0x17
        /*002a*/ 	.short	(.L_85 - .L_84)
.L_84:
        /*002c*/ 	.word	0x00000000
        /*0030*/ 	.short	0x0001
        /*0032*/ 	.short	0x0008
        /*0034*/ 	.byte	0x00, 0xf5, 0x21, 0x00


	//----- nvinfo : EIATTR_KPARAM_INFO
	.align		4
.L_85:
        /*0038*/ 	.byte	0x04, 0x17
        /*003a*/ 	.short	(.L_87 - .L_86)
.L_86:
        /*003c*/ 	.word	0x00000000
        /*0040*/ 	.short	0x0000
        /*0042*/ 	.short	0x0000
        /*0044*/ 	.byte	0x00, 0xf5, 0x21, 0x00


	//----- nvinfo : EIATTR_SPARSE_MMA_MASK
	.align		4
.L_87:
        /*0048*/ 	.byte	0x03, 0x50
        /*004a*/ 	.short	0x0000


	//----- nvinfo : EIATTR_MAXREG_COUNT
	.align		4
        /*004c*/ 	.byte	0x03, 0x1b
        /*004e*/ 	.short	0x00ff


	//----- nvinfo : EIATTR_NUM_BARRIERS
	.align		4
        /*0050*/ 	.byte	0x02, 0x4c
        /*0052*/ 	.byte	0x01
	.zero		1


	//----- nvinfo : EIATTR_MERCURY_ISA_VERSION
	.align		4
        /*0054*/ 	.byte	0x03, 0x5f
        /*0056*/ 	.short	0x0101


	//----- nvinfo : EIATTR_VRC_CTA_INIT_COUNT
	.align		4
        /*0058*/ 	.byte	0x02, 0x4a
	.zero		1
	.zero		1


	//----- nvinfo : EIATTR_EXIT_INSTR_OFFSETS
	.align		4
        /*005c*/ 	.byte	0x04, 0x1c
        /*005e*/ 	.short	(.L_89 - .L_88)


	//   ....[0]....
.L_88:
        /*0060*/ 	.word	0x00001540


	//   ....[1]....
        /*0064*/ 	.word	0x00001900


	//   ....[2]....
        /*0068*/ 	.word	0x00001e20


	//----- nvinfo : EIATTR_CRS_STACK_SIZE
	.align		4
.L_89:
        /*006c*/ 	.byte	0x04, 0x1e
        /*006e*/ 	.short	(.L_91 - .L_90)
.L_90:
        /*0070*/ 	.word	0x00000000


	//----- nvinfo : EIATTR_CBANK_PARAM_SIZE
	.align		4
.L_91:
        /*0074*/ 	.byte	0x03, 0x19
        /*0076*/ 	.short	0x0018


	//----- nvinfo : EIATTR_PARAM_CBANK
	.align		4
        /*0078*/ 	.byte	0x04, 0x0a
        /*007a*/ 	.short	(.L_93 - .L_92)
	.align		4
.L_92:
        /*007c*/ 	.word	index@(.nv.constant0._Z23softmax_forward_kernel2PfPKfii)
        /*0080*/ 	.short	0x0380
        /*0082*/ 	.short	0x0018


	//----- nvinfo : EIATTR_SW_WAR
	.align		4
.L_93:
        /*0084*/ 	.byte	0x04, 0x36
        /*0086*/ 	.short	(.L_95 - .L_94)
.L_94:
        /*0088*/ 	.word	0x00000008
.L_95:


//--------------------- .nv.info._Z23softmax_forward_kernel1PfPKfii --------------------------
	.section	.nv.info._Z23softmax_forward_kernel1PfPKfii,"",@"SHT_CUDA_INFO"
	.sectionflags	@""
	.align	4


	//----- nvinfo : EIATTR_CUDA_API_VERSION
	.align		4
        /*0000*/ 	.byte	0x04, 0x37
        /*0002*/ 	.short	(.L_97 - .L_96)
.L_96:
        /*0004*/ 	.word	0x00000082


	//----- nvinfo : EIATTR_KPARAM_INFO
	.align		4
.L_97:
        /*0008*/ 	.byte	0x04, 0x17
        /*000a*/ 	.short	(.L_99 - .L_98)
.L_98:
        /*000c*/ 	.word	0x00000000
        /*0010*/ 	.short	0x0003
        /*0012*/ 	.short	0x0014
        /*0014*/ 	.byte	0x00, 0xf0, 0x11, 0x00


	//----- nvinfo : EIATTR_KPARAM_INFO
	.align		4
.L_99:
        /*0018*/ 	.byte	0x04, 0x17
        /*001a*/ 	.short	(.L_101 - .L_100)
.L_100:
        /*001c*/ 	.word	0x00000000
        /*0020*/ 	.short	0x0002
        /*0022*/ 	.short	0x0010
        /*0024*/ 	.byte	0x00, 0xf0, 0x11, 0x00


	//----- nvinfo : EIATTR_KPARAM_INFO
	.align		4
.L_101:
        /*0028*/ 	.byte	0x04, 0x17
        /*002a*/ 	.short	(.L_103 - .L_102)
.L_102:
        /*002c*/ 	.word	0x00000000
        /*0030*/ 	.short	0x0001
        /*0032*/ 	.short	0x0008
        /*0034*/ 	.byte	0x00, 0xf5, 0x21, 0x00


	//----- nvinfo : EIATTR_KPARAM_INFO
	.align		4
.L_103:
        /*0038*/ 	.byte	0x04, 0x17
        /*003a*/ 	.short	(.L_105 - .L_104)
.L_104:
        /*003c*/ 	.word	0x00000000
        /*0040*/ 	.short	0x0000
        /*0042*/ 	.short	0x0000
        /*0044*/ 	.byte	0x00, 0xf5, 0x21, 0x00


	//----- nvinfo : EIATTR_SPARSE_MMA_MASK
	.align		4
.L_105:
        /*0048*/ 	.byte	0x03, 0x50
        /*004a*/ 	.short	0x0000


	//----- nvinfo : EIATTR_MAXREG_COUNT
	.align		4
        /*004c*/ 	.byte	0x03, 0x1b
        /*004e*/ 	.short	0x00ff


	//----- nvinfo : EIATTR_MERCURY_ISA_VERSION
	.align		4
        /*0050*/ 	.byte	0x03, 0x5f
        /*0052*/ 	.short	0x0101


	//----- nvinfo : EIATTR_VRC_CTA_INIT_COUNT
	.align		4
        /*0054*/ 	.byte	0x02, 0x4a
	.zero		1
	.zero		1


	//----- nvinfo : EIATTR_EXIT_INSTR_OFFSETS
	.align		4
        /*0058*/ 	.byte	0x04, 0x1c
        /*005a*/ 	.short	(.L_107 - .L_106)


	//   ....[0]....
.L_106:
        /*005c*/ 	.word	0x00000070


	//   ....[1]....
        /*0060*/ 	.word	0x00001890


	//   ....[2]....
        /*0064*/ 	.word	0x00002930


	//   ....[3]....
        /*0068*/ 	.word	0x00003170


	//   ....[4]....
        /*006c*/ 	.word	0x000035f0


	//   ....[5]....
        /*0070*/ 	.word	0x000037c0


	//----- nvinfo : EIATTR_CRS_STACK_SIZE
	.align		4
.L_107:
        /*0074*/ 	.byte	0x04, 0x1e
        /*0076*/ 	.short	(.L_109 - .L_108)
.L_108:
        /*0078*/ 	.word	0x00000000


	//----- nvinfo : EIATTR_CBANK_PARAM_SIZE
	.align		4
.L_109:
        /*007c*/ 	.byte	0x03, 0x19
        /*007e*/ 	.short	0x0018


	//----- nvinfo : EIATTR_PARAM_CBANK
	.align		4
        /*0080*/ 	.byte	0x04, 0x0a
        /*0082*/ 	.short	(.L_111 - .L_110)
	.align		4
.L_110:
        /*0084*/ 	.word	index@(.nv.constant0._Z23softmax_forward_kernel1PfPKfii)
        /*0088*/ 	.short	0x0380
        /*008a*/ 	.short	0x0018


	//----- nvinfo : EIATTR_SW_WAR
	.align		4
.L_111:
        /*008c*/ 	.byte	0x04, 0x36
        /*008e*/ 	.short	(.L_113 - .L_112)
.L_112:
        /*0090*/ 	.word	0x00000008
.L_113:


//--------------------- .nv.callgraph             --------------------------
	.section	.nv.callgraph,"",@"SHT_CUDA_CALLGRAPH"
	.align	4
	.sectionentsize	8
	.align		4
        /*0000*/ 	.word	0x00000000
	.align		4
        /*0004*/ 	.word	0xffffffff
	.align		4
        /*0008*/ 	.word	0x00000000
	.align		4
        /*000c*/ 	.word	0xfffffffe
	.align		4
        /*0010*/ 	.word	0x00000000
	.align		4
        /*0014*/ 	.word	0xfffffffd
	.align		4
        /*0018*/ 	.word	0x00000000
	.align		4
        /*001c*/ 	.word	0xfffffffc


//--------------------- .text._Z23softmax_forward_kernel4PfPKfii --------------------------
	.section	.text._Z23softmax_forward_kernel4PfPKfii,"ax",@progbits
	.align	128
        .global         _Z23softmax_forward_kernel4PfPKfii
        .type           _Z23softmax_forward_kernel4PfPKfii,@function
        .size           _Z23softmax_forward_kernel4PfPKfii,(.L_x_198 - _Z23softmax_forward_kernel4PfPKfii)
        .other          _Z23softmax_forward_kernel4PfPKfii,@"STO_CUDA_ENTRY STV_DEFAULT"
_Z23softmax_forward_kernel4PfPKfii:
.text._Z23softmax_forward_kernel4PfPKfii:
[----:B------:R-:W-:Y:S01]  /*0000*/  LDC R1, c[0x0][0x37c] ;  /* 0x0000df00ff017b82 */ /* 0x000fe20000000800 */
[----:B------:R-:W0:Y:S07]  /*0010*/  S2R R21, SR_TID.X ;  /* 0x0000000000157919 */ /* 0x000e2e0000002100 */
[----:B------:R-:W0:Y:S01]  /*0020*/  LDC R24, c[0x0][0x394] ;  /* 0x0000e500ff187b82 */ /* 0x000e220000000800 */
[----:B------:R-:W1:Y:S01]  /*0030*/  LDCU.64 UR8, c[0x0][0x358] ;  /* 0x00006b00ff0877ac */ /* 0x000e620008000a00 */
[----:B------:R-:W-:Y:S01]  /*0040*/  BSSY.RECONVERGENT B0, `(.L_x_0) ;  /* 0x0000011000007945 */ /* 0x000fe20003800200 */
[----:B------:R-:W-:-:S05]  /*0050*/  IMAD.MOV.U32 R6, RZ, RZ, -0x800000 ;  /* 0xff800000ff067424 */ /* 0x000fca00078e00ff */
[----:B------:R-:W2:Y:S08]  /*0060*/  S2UR UR4, SR_CTAID.X ;  /* 0x00000000000479c3 */ /* 0x000eb00000002500 */
[----:B------:R-:W3:Y:S08]  /*0070*/  LDC.64 R2, c[0x0][0x388] ;  /* 0x0000e200ff027b82 */ /* 0x000ef00000000a00 */
[----:B------:R-:W4:Y:S01]  /*0080*/  LDC R20, c[0x0][0x360] ;  /* 0x0000d800ff147b82 */ /* 0x000f220000000800 */
[----:B0-----:R-:W-:Y:S01]  /*0090*/  ISETP.GE.AND P0, PT, R21, R24, PT ;  /* 0x000000181500720c */ /* 0x001fe20003f06270 */
[----:B--2---:R-:W-:-:S04]  /*00a0*/  IMAD R23, R24, UR4, RZ ;  /* 0x0000000418177c24 */ /* 0x004fc8000f8e02ff */
[----:B---3--:R-:W-:-:S08]  /*00b0*/  IMAD.WIDE R2, R23, 0x4, R2 ;  /* 0x0000000417027825 */ /* 0x008fd000078e0202 */
[----:B-1----:R-:W-:Y:S05]  /*00c0*/  @P0 BRA `(.L_x_1) ;  /* 0x0000000000200947 */ /* 0x002fea0003800000 */
[----:B------:R-:W-:Y:S02]  /*00d0*/  IMAD.MOV.U32 R6, RZ, RZ, -0x800000 ;  /* 0xff800000ff067424 */ /* 0x000fe400078e00ff */
[----:B------:R-:W-:-:S07]  /*00e0*/  IMAD.MOV.U32 R7, RZ, RZ, R21 ;  /* 0x000000ffff077224 */ /* 0x000fce00078e0015 */
.L_x_2:
[----:B------:R-:W-:-:S06]  /*00f0*/  IMAD.WIDE R4, R7, 0x4, R2 ;  /* 0x0000000407047825 */ /* 0x000fcc00078e0202 */
[----:B------:R-:W2:Y:S01]  /*0100*/  LDG.E R5, desc[UR8][R4.64] ;  /* 0x0000000804057981 */ /* 0x000ea2000c1e1900 */
[----:B----4-:R-:W-:-:S05]  /*0110*/  IMAD.IADD R7, R20, 0x1, R7 ;  /* 0x0000000114077824 */ /* 0x010fca00078e0207 */
[----:B------:R-:W-:Y:S02]  /*0120*/  ISETP.GE.AND P0, PT, R7, R24, PT ;  /* 0x000000180700720c */ /* 0x000fe40003f06270 */
[----:B--2---:R-:W-:-:S11]  /*0130*/  FMNMX R6, R5, R6, !PT ;  /* 0x0000000605067209 */ /* 0x004fd60007800000 */
[----:B------:R-:W-:Y:S05]  /*0140*/  @!P0 BRA `(.L_x_2) ;  /* 0xfffffffc00e88947 */ /* 0x000fea000383ffff */
.L_x_1:
[----:B------:R-:W-:Y:S05]  /*0150*/  BSYNC.RECONVERGENT B0 ;  /* 0x0000000000007941 */ /* 0x000fea0003800200 */
.L_x_0:
[----:B------:R-:W0:Y:S01]  /*0160*/  SHFL.DOWN PT, R5, R6, 0x10, 0x1f ;  /* 0x0a001f0006057f89 */ /* 0x000e2200000e0000 */
[----:B------:R-:W-:Y:S01]  /*0170*/  ISETP.NE.AND P1, PT, R21, RZ, PT ;  /* 0x000000ff1500720c */ /* 0x000fe20003f25270 */
[----:B------:R-:W-:Y:S01]  /*0180*/  BSSY.RECONVERGENT B0, `(.L_x_3) ;  /* 0x0000063000007945 */ /* 0x000fe20003800200 */
[----:B------:R-:W-:Y:S02]  /*0190*/  SHF.R.U32.HI R22, RZ, 0x5, R21 ;  /* 0x00000005ff167819 */ /* 0x000fe40000011615 */
[----:B0-----:R-:W-:-:S05]  /*01a0*/  FMNMX R5, R5, R6, !PT ;  /* 0x0000000605057209 */ /* 0x001fca0007800000 */
[----:B------:R-:W0:Y:S02]  /*01b0*/  SHFL.DOWN PT, R0, R5, 0x8, 0x1f ;  /* 0x09001f0005007f89 */ /* 0x000e2400000e0000 */
[----:B0-----:R-:W-:Y:S02]  /*01c0*/  FMNMX R4, R5, R0, !PT ;  /* 0x0000000005047209 */ /* 0x001fe40007800000 */
[----:B------:R-:W-:-:S03]  /*01d0*/  LOP3.LUT R0, R21, 0x1f, RZ, 0xc0, !PT ;  /* 0x0000001f15007812 */ /* 0x000fc600078ec0ff */
[----:B------:R-:W0:Y:S01]  /*01e0*/  SHFL.DOWN PT, R7, R4, 0x4, 0x1f ;  /* 0x08801f0004077f89 */ /* 0x000e2200000e0000 */
[----:B------:R-:W-:-:S13]  /*01f0*/  ISETP.NE.AND P0, PT, R0, RZ, PT ;  /* 0x000000ff0000720c */ /* 0x000fda0003f05270 */
[----:B------:R-:W1:Y:S01]  /*0200*/  @!P0 S2R R11, SR_CgaCtaId ;  /* 0x00000000000b8919 */ /* 0x000e620000008800 */
[----:B------:R-:W-:Y:S02]  /*0210*/  @!P0 MOV R0, 0x400 ;  /* 0x0000040000008802 */ /* 0x000fe40000000f00 */
[----:B0-----:R-:W-:-:S05]  /*0220*/  FMNMX R7, R4, R7, !PT ;  /* 0x0000000704077209 */ /* 0x001fca0007800000 */
[----:B------:R-:W0:Y:S01]  /*0230*/  SHFL.DOWN PT, R8, R7, 0x2, 0x1f ;  /* 0x08401f0007087f89 */ /* 0x000e2200000e0000 */
[----:B-1----:R-:W-:Y:S02]  /*0240*/  @!P0 LEA R5, R11, R0, 0x18 ;  /* 0x000000000b058211 */ /* 0x002fe400078ec0ff */
[----:B----4-:R-:W-:-:S03]  /*0250*/  SHF.R.U32.HI R0, RZ, 0x5, R20 ;  /* 0x00000005ff007819 */ /* 0x010fc60000011614 */
[----:B------:R-:W-:Y:S01]  /*0260*/  @!P0 IMAD R5, R22, 0x4, R5 ;  /* 0x0000000416058824 */ /* 0x000fe200078e0205 */
[----:B0-----:R-:W-:-:S05]  /*0270*/  FMNMX R8, R7, R8, !PT ;  /* 0x0000000807087209 */ /* 0x001fca0007800000 */
[----:B------:R-:W0:Y:S02]  /*0280*/  SHFL.DOWN PT, R9, R8, 0x1, 0x1f ;  /* 0x08201f0008097f89 */ /* 0x000e2400000e0000 */
[----:B0-----:R-:W-:-:S05]  /*0290*/  FMNMX R4, R8, R9, !PT ;  /* 0x0000000908047209 */ /* 0x001fca0007800000 */
[----:B------:R0:W-:Y:S01]  /*02a0*/  @!P0 STS [R5], R4 ;  /* 0x0000000405008388 */ /* 0x0001e20000000800 */
[----:B------:R-:W-:Y:S06]  /*02b0*/  BAR.SYNC.DEFER_BLOCKING 0x0 ;  /* 0x0000000000007b1d */ /* 0x000fec0000010000 */
[----:B------:R-:W-:Y:S05]  /*02c0*/  @P1 BRA `(.L_x_4) ;  /* 0x0000000400381947 */ /* 0x000fea0003800000 */
[----:B------:R-:W1:Y:S01]  /*02d0*/  S2UR UR5, SR_CgaCtaId ;  /* 0x00000000000579c3 */ /* 0x000e620000008800 */
[----:B------:R-:W-:Y:S01]  /*02e0*/  ISETP.GE.U32.AND P1, PT, R20, 0x40, PT ;  /* 0x000000401400780c */ /* 0x000fe20003f26070 */
[----:B------:R-:W-:Y:S02]  /*02f0*/  UMOV UR4, 0x400 ;  /* 0x0000040000047882 */ /* 0x000fe40000000000 */
[----:B-1----:R-:W-:-:S09]  /*0300*/  ULEA UR5, UR5, UR4, 0x18 ;  /* 0x0000000405057291 */ /* 0x002fd2000f8ec0ff */
[----:B------:R-:W1:Y:S01]  /*0310*/  LDS R19, [UR5] ;  /* 0x00000005ff137984 */ /* 0x000e620008000800 */
[----:B------:R-:W-:Y:S05]  /*0320*/  @!P1 BRA `(.L_x_5) ;  /* 0x00000004001c9947 */ /* 0x000fea0003800000 */
[C---:B0-----:R-:W-:Y:S01]  /*0330*/  IADD3 R4, PT, PT, R0.reuse, -0x2, RZ ;  /* 0xfffffffe00047810 */ /* 0x041fe20007ffe0ff */
[----:B------:R-:W-:Y:S01]  /*0340*/  VIADD R25, R0, 0xffffffff ;  /* 0xffffffff00197836 */ /* 0x000fe20000000000 */
[----:B------:R-:W-:Y:S02]  /*0350*/  UMOV UR4, 0x1 ;  /* 0x0000000100047882 */ /* 0x000fe40000000000 */
[----:B------:R-:W-:Y:S02]  /*0360*/  ISETP.GE.U32.AND P1, PT, R4, 0xf, PT ;  /* 0x0000000f0400780c */ /* 0x000fe40003f26070 */
[----:B------:R-:W-:-:S11]  /*0370*/  LOP3.LUT R27, R25, 0xf, RZ, 0xc0, !PT ;  /* 0x0000000f191b7812 */ /* 0x000fd600078ec0ff */
[----:B------:R-:W-:Y:S05]  /*0380*/  @!P1 BRA `(.L_x_6) ;  /* 0x00000000005c9947 */ /* 0x000fea0003800000 */
[----:B------:R-:W-:Y:S01]  /*0390*/  LOP3.LUT R26, R25, 0xfffffff0, RZ, 0xc0, !PT ;  /* 0xfffffff0191a7812 */ /* 0x000fe200078ec0ff */
[----:B------:R-:W-:Y:S01]  /*03a0*/  UIADD3 UR6, UPT, UPT, UR5, 0x20, URZ ;  /* 0x0000002005067890 */ /* 0x000fe2000fffe0ff */
[----:B------:R-:W-:-:S03]  /*03b0*/  UMOV UR4, URZ ;  /* 0x000000ff00047c82 */ /* 0x000fc60008000000 */
[----:B------:R-:W-:-:S08]  /*03c0*/  IMAD.MOV R26, RZ, RZ, -R26 ;  /* 0x000000ffff1a7224 */ /* 0x000fd000078e0a1a */
.L_x_7:
[----:B------:R-:W1:Y:S01]  /*03d0*/  LDS.128 R4, [UR6+-0x20] ;  /* 0xffffe006ff047984 */ /* 0x000e620008000c00 */
[----:B------:R-:W-:Y:S01]  /*03e0*/  VIADD R26, R26, 0x10 ;  /* 0x000000101a1a7836 */ /* 0x000fe20000000000 */
[----:B------:R-:W-:Y:S02]  /*03f0*/  UIADD3 UR4, UPT, UPT, UR4, 0x10, URZ ;  /* 0x0000001004047890 */ /* 0x000fe4000fffe0ff */
[----:B------:R-:W0:Y:S02]  /*0400*/  LDS.128 R8, [UR6+-0x10] ;  /* 0xfffff006ff087984 */ /* 0x000e240008000c00 */
[----:B------:R-:W-:Y:S02]  /*0410*/  ISETP.NE.AND P1, PT, R26, RZ, PT ;  /* 0x000000ff1a00720c */ /* 0x000fe40003f25270 */
[----:B------:R-:W2:Y:S04]  /*0420*/  LDS.128 R12, [UR6] ;  /* 0x00000006ff0c7984 */ /* 0x000ea80008000c00 */
[----:B------:R-:W-:Y:S01]  /*0430*/  LDS R4, [UR6+0x20] ;  /* 0x00002006ff047984 */ /* 0x000fe20008000800 */
[----:B-1----:R-:W-:-:S03]  /*0440*/  FMNMX3 R5, R19, R5, R6, !PT ;  /* 0x0000000513057276 */ /* 0x002fc60007800006 */
[----:B------:R-:W1:Y:S01]  /*0450*/  LDS.128 R16, [UR6+0x10] ;  /* 0x00001006ff107984 */ /* 0x000e620008000c00 */
[----:B------:R-:W-:Y:S01]  /*0460*/  UIADD3 UR6, UPT, UPT, UR6, 0x40, URZ ;  /* 0x0000004006067890 */ /* 0x000fe2000fffe0ff */
[----:B0-----:R-:W-:-:S04]  /*0470*/  FMNMX3 R5, R5, R7, R8, !PT ;  /* 0x0000000705057276 */ /* 0x001fc80007800008 */
[----:B------:R-:W-:-:S04]  /*0480*/  FMNMX3 R5, R5, R9, R10, !PT ;  /* 0x0000000905057276 */ /* 0x000fc8000780000a */
[----:B--2---:R-:W-:-:S04]  /*0490*/  FMNMX3 R5, R5, R11, R12, !PT ;  /* 0x0000000b05057276 */ /* 0x004fc8000780000c */
[----:B------:R-:W-:-:S04]  /*04a0*/  FMNMX3 R5, R5, R13, R14, !PT ;  /* 0x0000000d05057276 */ /* 0x000fc8000780000e */
[----:B-1----:R-:W-:-:S04]  /*04b0*/  FMNMX3 R5, R5, R15, R16, !PT ;  /* 0x0000000f05057276 */ /* 0x002fc80007800010 */
[----:B------:R-:W-:-:S04]  /*04c0*/  FMNMX3 R5, R5, R17, R18, !PT ;  /* 0x0000001105057276 */ /* 0x000fc80007800012 */
[----:B------:R-:W-:Y:S01]  /*04d0*/  FMNMX3 R19, R5, R19, R4, !PT ;  /* 0x0000001305137276 */ /* 0x000fe20007800004 */
[----:B------:R-:W-:Y:S06]  /*04e0*/  @P1 BRA `(.L_x_7) ;  /* 0xfffffffc00b81947 */ /* 0x000fec000383ffff */
[----:B------:R-:W-:-:S12]  /*04f0*/  UIADD3 UR4, UPT, UPT, UR4, 0x1, URZ ;  /* 0x0000000104047890 */ /* 0x000fd8000fffe0ff */
.L_x_6:
[----:B------:R-:W-:-:S13]  /*0500*/  ISETP.NE.AND P1, PT, R27, RZ, PT ;  /* 0x000000ff1b00720c */ /* 0x000fda0003f25270 */
[----:B------:R-:W-:Y:S05]  /*0510*/  @!P1 BRA `(.L_x_5) ;  /* 0x0000000000a09947 */ /* 0x000fea0003800000 */
[----:B------:R-:W-:Y:S02]  /*0520*/  ISETP.GE.U32.AND P1, PT, R27, 0x8, PT ;  /* 0x000000081b00780c */ /* 0x000fe40003f26070 */
[----:B------:R-:W-:-:S04]  /*0530*/  LOP3.LUT R12, R25, 0x7, RZ, 0xc0, !PT ;  /* 0x00000007190c7812 */ /* 0x000fc800078ec0ff */
[----:B------:R-:W-:-:S07]  /*0540*/  ISETP.NE.AND P2, PT, R12, RZ, PT ;  /* 0x000000ff0c00720c */ /* 0x000fce0003f45270 */
[----:B------:R-:W-:Y:S06]  /*0550*/  @!P1 BRA `(.L_x_8) ;  /* 0x0000000000389947 */ /* 0x000fec0003800000 */
[----:B------:R-:W-:Y:S02]  /*0560*/  ULEA UR6, UR4, UR5, 0x2 ;  /* 0x0000000504067291 */ /* 0x000fe4000f8e10ff */
[----:B------:R-:W-:-:S07]  /*0570*/  UIADD3 UR4, UPT, UPT, UR4, 0x8, URZ ;  /* 0x0000000804047890 */ /* 0x000fce000fffe0ff */
[----:B------:R-:W-:Y:S04]  /*0580*/  LDS R4, [UR6] ;  /* 0x00000006ff047984 */ /* 0x000fe80008000800 */
[----:B------:R-:W1:Y:S04]  /*0590*/  LDS R5, [UR6+0x4] ;  /* 0x00000406ff057984 */ /* 0x000e680008000800 */
[----:B------:R-:W-:Y:S04]  /*05a0*/  LDS R7, [UR6+0x8] ;  /* 0x00000806ff077984 */ /* 0x000fe80008000800 */
[----:B------:R-:W0:Y:S04]  /*05b0*/  LDS R6, [UR6+0xc] ;  /* 0x00000c06ff067984 */ /* 0x000e280008000800 */
[----:B------:R-:W-:Y:S04]  /*05c0*/  LDS R9, [UR6+0x10] ;  /* 0x00001006ff097984 */ /* 0x000fe80008000800 */
[----:B------:R-:W2:Y:S04]  /*05d0*/  LDS R8, [UR6+0x14] ;  /* 0x00001406ff087984 */ /* 0x000ea80008000800 */
[----:B------:R-:W-:Y:S04]  /*05e0*/  LDS R11, [UR6+0x18] ;  /* 0x00001806ff0b7984 */ /* 0x000fe80008000800 */
[----:B------:R-:W3:Y:S01]  /*05f0*/  LDS R10, [UR6+0x1c] ;  /* 0x00001c06ff0a7984 */ /* 0x000ee20008000800 */
[----:B-1----:R-:W-:-:S04]  /*0600*/  FMNMX3 R4, R19, R4, R5, !PT ;  /* 0x0000000413047276 */ /* 0x002fc80007800005 */
[----:B0-----:R-:W-:-:S04]  /*0610*/  FMNMX3 R4, R4, R7, R6, !PT ;  /* 0x0000000704047276 */ /* 0x001fc80007800006 */
[----:B--2---:R-:W-:-:S04]  /*0620*/  FMNMX3 R4, R4, R9, R8, !PT ;  /* 0x0000000904047276 */ /* 0x004fc80007800008 */
[----:B---3--:R-:W-:-:S07]  /*0630*/  FMNMX3 R19, R4, R11, R10, !PT ;  /* 0x0000000b04137276 */ /* 0x008fce000780000a */
.L_x_8:
        /* <DEDUP_REMOVED lines=10> */
[----:B------:R-:W0:Y:S01]  /*06e0*/  LDS R6, [UR6+0xc] ;  /* 0x00000c06ff067984 */ /* 0x000e220008000800 */
[----:B-1----:R-:W-:-:S04]  /*06f0*/  FMNMX3 R4, R19, R4, R5, !PT ;  /* 0x0000000413047276 */ /* 0x002fc80007800005 */
[----:B0-----:R-:W-:-:S07]  /*0700*/  FMNMX3 R19, R4, R7, R6, !PT ;  /* 0x0000000704137276 */ /* 0x001fce0007800006 */
.L_x_9:
[----:B------:R-:W-:Y:S05]  /*0710*/  @!P2 BRA `(.L_x_5) ;  /* 0x000000000020a947 */ /* 0x000fea0003800000 */
[----:B------:R-:W-:Y:S01]  /*0720*/  IMAD.MOV R25, RZ, RZ, -R25 ;  /* 0x000000ffff197224 */ /* 0x000fe200078e0a19 */
[----:B------:R-:W-:-:S12]  /*0730*/  ULEA UR4, UR4, UR5, 0x2 ;  /* 0x0000000504047291 */ /* 0x000fd8000f8e10ff */
.L_x_10:
[----:B------:R-:W1:Y:S01]  /*0740*/  LDS R4, [UR4] ;  /* 0x00000004ff047984 */ /* 0x000e620008000800 */
[----:B------:R-:W-:Y:S01]  /*0750*/  IADD3 R25, PT, PT, R25, 0x1, RZ ;  /* 0x0000000119197810 */ /* 0x000fe20007ffe0ff */
[----:B------:R-:W-:-:S03]  /*0760*/  UIADD3 UR4, UPT, UPT, UR4, 0x4, URZ ;  /* 0x0000000404047890 */ /* 0x000fc6000fffe0ff */
[----:B------:R-:W-:Y:S02]  /*0770*/  ISETP.NE.AND P1, PT, R25, RZ, PT ;  /* 0x000000ff1900720c */ /* 0x000fe40003f25270 */
[----:B-1----:R-:W-:-:S11]  /*0780*/  FMNMX R19, R4, R19, !PT ;  /* 0x0000001304137209 */ /* 0x002fd60007800000 */
[----:B------:R-:W-:Y:S05]  /*0790*/  @P1 BRA `(.L_x_10) ;  /* 0xfffffffc00e81947 */ /* 0x000fea000383ffff */
.L_x_5:
[----:B-1----:R1:W-:Y:S02]  /*07a0*/  STS [UR5], R19 ;  /* 0x00000013ff007988 */ /* 0x0023e40008000805 */
.L_x_4:
[----:B------:R-:W-:Y:S05]  /*07b0*/  BSYNC.RECONVERGENT B0 ;  /* 0x0000000000007941 */ /* 0x000fea0003800200 */
.L_x_3:
[----:B0-----:R-:W0:Y:S08]  /*07c0*/  LDC.64 R4, c[0x0][0x380] ;  /* 0x0000e000ff047b82 */ /* 0x001e300000000a00 */
[----:B------:R-:W-:Y:S01]  /*07d0*/  BAR.SYNC.DEFER_BLOCKING 0x0 ;  /* 0x0000000000007b1d */ /* 0x000fe20000010000 */
[CC--:B------:R-:W-:Y:S02]  /*07e0*/  ISETP.GE.AND P2, PT, R21.reuse, R24.reuse, PT ;  /* 0x000000181500720c */ /* 0x0c0fe40003f46270 */
[----:B------:R-:W-:-:S03]  /*07f0*/  ISETP.GE.AND P1, PT, R21, R24, PT ;  /* 0x000000181500720c */ /* 0x000fc60003f26270 */
[----:B------:R-:W-:Y:S01]  /*0800*/  BSSY.RECONVERGENT B0, `(.L_x_11) ;  /* 0x000001c000007945 */ /* 0x000fe20003800200 */
[----:B0-----:R-:W-:-:S07]  /*0810*/  IMAD.WIDE R4, R23, 0x4, R4 ;  /* 0x0000000417047825 */ /* 0x001fce00078e0204 */
[----:B------:R-:W-:Y:S05]  /*0820*/  @P2 BRA `(.L_x_12) ;  /* 0x0000000000642947 */ /* 0x000fea0003800000 */
[----:B------:R-:W0:Y:S01]  /*0830*/  S2UR UR5, SR_CgaCtaId ;  /* 0x00000000000579c3 */ /* 0x000e220000008800 */
[----:B------:R-:W-:Y:S01]  /*0840*/  UMOV UR4, 0x400 ;  /* 0x0000040000047882 */ /* 0x000fe20000000000 */
[----:B------:R-:W-:-:S06]  /*0850*/  IMAD.MOV.U32 R11, RZ, RZ, R21 ;  /* 0x000000ffff0b7224 */ /* 0x000fcc00078e0015 */
[----:B------:R-:W2:Y:S01]  /*0860*/  LDC.64 R6, c[0x0][0x380] ;  /* 0x0000e000ff067b82 */ /* 0x000ea20000000a00 */
[----:B0-----:R-:W-:-:S09]  /*0870*/  ULEA UR4, UR5, UR4, 0x18 ;  /* 0x0000000405047291 */ /* 0x001fd2000f8ec0ff */
[----:B------:R-:W0:Y:S03]  /*0880*/  LDS R10, [UR4] ;  /* 0x00000004ff0a7984 */ /* 0x000e260008000800 */
.L_x_13:
[----:B---3--:R-:W-:-:S06]  /*0890*/  IMAD.WIDE R8, R11, 0x4, R2 ;  /* 0x000000040b087825 */ /* 0x008fcc00078e0202 */
[----:B------:R-:W0:Y:S01]  /*08a0*/  LDG.E R9, desc[UR8][R8.64] ;  /* 0x0000000808097981 */ /* 0x000e22000c1e1900 */
[----:B------:R-:W-:Y:S02]  /*08b0*/  IMAD.MOV.U32 R13, RZ, RZ, 0x3bbb989d ;  /* 0x3bbb989dff0d7424 */ /* 0x000fe400078e00ff */
[----:B------:R-:W-:Y:S02]  /*08c0*/  IMAD.MOV.U32 R14, RZ, RZ, 0x437c0000 ;  /* 0x437c0000ff0e7424 */ /* 0x000fe400078e00ff */
[--C-:B------:R-:W-:Y:S02]  /*08d0*/  IMAD.IADD R17, R23, 0x1, R11.reuse ;  /* 0x0000000117117824 */ /* 0x100fe400078e020b */
[----:B------:R-:W-:-:S05]  /*08e0*/  IMAD.IADD R11, R20, 0x1, R11 ;  /* 0x00000001140b7824 */ /* 0x000fca00078e020b */
[----:B------:R-:W-:Y:S01]  /*08f0*/  ISETP.GE.AND P2, PT, R11, R24, PT ;  /* 0x000000180b00720c */ /* 0x000fe20003f46270 */
[----:B0-----:R-:W-:Y:S01]  /*0900*/  FADD R12, -R10, R9 ;  /* 0x000000090a0c7221 */ /* 0x001fe20000000100 */
[----:B--2---:R-:W-:-:S04]  /*0910*/  IMAD.WIDE R8, R17, 0x4, R6 ;  /* 0x0000000411087825 */ /* 0x004fc800078e0206 */
[----:B------:R-:W-:-:S04]  /*0920*/  FFMA.SAT R13, R12, R13, 0.5 ;  /* 0x3f0000000c0d7423 */ /* 0x000fc8000000200d */
[----:B------:R-:W-:-:S04]  /*0930*/  FFMA.RM R13, R13, R14, 12582913 ;  /* 0x4b4000010d0d7423 */ /* 0x000fc8000000400e */
[C---:B------:R-:W-:Y:S01]  /*0940*/  FADD R15, R13.reuse, -12583039 ;  /* 0xcb40007f0d0f7421 */ /* 0x040fe20000000000 */
[----:B------:R-:W-:-:S03]  /*0950*/  SHF.L.U32 R13, R13, 0x17, RZ ;  /* 0x000000170d0d7819 */ /* 0x000fc600000006ff */
[----:B------:R-:W-:-:S04]  /*0960*/  FFMA R15, R12, 1.4426950216293334961, -R15 ;  /* 0x3fb8aa3b0c0f7823 */ /* 0x000fc8000000080f */
[----:B------:R-:W-:-:S04]  /*0970*/  FFMA R15, R12, 1.925963033500011079e-08, R15 ;  /* 0x32a570600c0f7823 */ /* 0x000fc8000000000f */
[----:B------:R-:W0:Y:S02]  /*0980*/  MUFU.EX2 R12, R15 ;  /* 0x0000000f000c7308 */ /* 0x000e240000000800 */
[----:B0-----:R-:W-:-:S05]  /*0990*/  FMUL R13, R13, R12 ;  /* 0x0000000c0d0d7220 */ /* 0x001fca0000400000 */
[----:B------:R3:W-:Y:S01]  /*09a0*/  STG.E desc[UR8][R8.64], R13 ;  /* 0x0000000d08007986 */ /* 0x0007e2000c101908 */
[----:B------:R-:W-:Y:S05]  /*09b0*/  @!P2 BRA `(.L_x_13) ;  /* 0xfffffffc00b4a947 */ /* 0x000fea000383ffff */
.L_x_12:
[----:B------:R-:W-:Y:S05]  /*09c0*/  BSYNC.RECONVERGENT B0 ;  /* 0x0000000000007941 */ /* 0x000fea0003800200 */
.L_x_11:
[----:B------:R-:W-:Y:S01]  /*09d0*/  BSSY.RECONVERGENT B0, `(.L_x_14) ;  /* 0x000000b000007945 */ /* 0x000fe20003800200 */
[----:B------:R-:W-:-:S03]  /*09e0*/  IMAD.MOV.U32 R6, RZ, RZ, RZ ;  /* 0x000000ffff067224 */ /* 0x000fc600078e00ff */
[----:B------:R-:W-:Y:S05]  /*09f0*/  @P1 BRA `(.L_x_15) ;  /* 0x0000000000201947 */ /* 0x000fea0003800000 */
[----:B------:R-:W-:Y:S02]  /*0a00*/  IMAD.MOV.U32 R6, RZ, RZ, RZ ;  /* 0x000000ffff067224 */ /* 0x000fe400078e00ff */
[----:B------:R-:W-:-:S07]  /*0a10*/  IMAD.MOV.U32 R7, RZ, RZ, R21 ;  /* 0x000000ffff077224 */ /* 0x000fce00078e0015 */
.L_x_16:
[----:B------:R-:W-:-:S06]  /*0a20*/  IMAD.WIDE R2, R7, 0x4, R4 ;  /* 0x0000000407027825 */ /* 0x000fcc00078e0204 */
[----:B------:R-:W2:Y:S01]  /*0a30*/  LDG.E R3, desc[UR8][R2.64] ;  /* 0x0000000802037981 */ /* 0x000ea2000c1e1900 */
[----:B------:R-:W-:-:S04]  /*0a40*/  IADD3 R7, PT, PT, R20, R7, RZ ;  /* 0x0000000714077210 */ /* 0x000fc80007ffe0ff */
[----:B------:R-:W-:Y:S01]  /*0a50*/  ISETP.GE.AND P1, PT, R7, R24, PT ;  /* 0x000000180700720c */ /* 0x000fe20003f26270 */
[----:B--2---:R-:W-:-:S12]  /*0a60*/  FADD R6, R3, R6 ;  /* 0x0000000603067221 */ /* 0x004fd80000000000 */
[----:B------:R-:W-:Y:S05]  /*0a70*/  @!P1 BRA `(.L_x_16) ;  /* 0xfffffffc00e89947 */ /* 0x000fea000383ffff */
.L_x_15:
[----:B------:R-:W-:Y:S05]  /*0a80*/  BSYNC.RECONVERGENT B0 ;  /* 0x0000000000007941 */ /* 0x000fea0003800200 */
.L_x_14:
[----:B------:R-:W0:Y:S01]  /*0a90*/  SHFL.DOWN PT, R3, R6, 0x10, 0x1f ;  /* 0x0a001f0006037f89 */ /* 0x000e2200000e0000 */
[----:B------:R-:W2:Y:S01]  /*0aa0*/  S2UR UR5, SR_CgaCtaId ;  /* 0x00000000000579c3 */ /* 0x000ea20000008800 */
[----:B------:R-:W-:Y:S01]  /*0ab0*/  UMOV UR4, 0x400 ;  /* 0x0000040000047882 */ /* 0x000fe20000000000 */
[----:B------:R-:W-:Y:S01]  /*0ac0*/  BSSY.RECONVERGENT B0, `(.L_x_17) ;  /* 0x0000077000007945 */ /* 0x000fe20003800200 */
[----:B0-----:R-:W-:Y:S01]  /*0ad0*/  FADD R3, R3, R6 ;  /* 0x0000000603037221 */ /* 0x001fe20000000000 */
[----:B--2---:R-:W-:-:S04]  /*0ae0*/  ULEA UR4, UR5, UR4, 0x18 ;  /* 0x0000000405047291 */ /* 0x004fc8000f8ec0ff */
[----:B------:R-:W0:Y:S02]  /*0af0*/  SHFL.DOWN PT, R2, R3, 0x8, 0x1f ;  /* 0x09001f0003027f89 */ /* 0x000e2400000e0000 */
[----:B0-----:R-:W-:-:S05]  /*0b00*/  FADD R7, R3, R2 ;  /* 0x0000000203077221 */ /* 0x001fca0000000000 */
[----:B------:R-:W3:Y:S02]  /*0b10*/  SHFL.DOWN PT, R2, R7, 0x4, 0x1f ;  /* 0x08801f0007027f89 */ /* 0x000ee400000e0000 */
[----:B---3--:R-:W-:Y:S01]  /*0b20*/  FADD R8, R7, R2 ;  /* 0x0000000207087221 */ /* 0x008fe20000000000 */
[----:B------:R-:W-:-:S04]  /*0b30*/  IMAD.SHL.U32 R2, R0, 0x4, RZ ;  /* 0x0000000400027824 */ /* 0x000fc800078e00ff */
[----:B------:R-:W0:Y:S01]  /*0b40*/  SHFL.DOWN PT, R9, R8, 0x2, 0x1f ;  /* 0x08401f0008097f89 */ /* 0x000e2200000e0000 */
[----:B------:R-:W-:-:S04]  /*0b50*/  VIADD R3, R2, UR4 ;  /* 0x0000000402037c36 */ /* 0x000fc80008000000 */
[----:B------:R-:W-:Y:S02]  /*0b60*/  @!P0 IMAD R22, R22, 0x4, R3 ;  /* 0x0000000416168824 */ /* 0x000fe400078e0203 */
[----:B0-----:R-:W-:-:S05]  /*0b70*/  FADD R9, R8, R9 ;  /* 0x0000000908097221 */ /* 0x001fca0000000000 */
[----:B------:R-:W0:Y:S02]  /*0b80*/  SHFL.DOWN PT, R10, R9, 0x1, 0x1f ;  /* 0x08201f00090a7f89 */ /* 0x000e2400000e0000 */
[----:B0-----:R-:W-:-:S05]  /*0b90*/  FADD R7, R9, R10 ;  /* 0x0000000a09077221 */ /* 0x001fca0000000000 */
[----:B------:R0:W-:Y:S01]  /*0ba0*/  @!P0 STS [R22], R7 ;  /* 0x0000000716008388 */ /* 0x0001e20000000800 */
[----:B------:R-:W-:Y:S01]  /*0bb0*/  BAR.SYNC.DEFER_BLOCKING 0x0 ;  /* 0x0000000000007b1d */ /* 0x000fe20000010000 */
[----:B------:R-:W-:-:S13]  /*0bc0*/  ISETP.NE.AND P0, PT, R21, RZ, PT ;  /* 0x000000ff1500720c */ /* 0x000fda0003f05270 */
[----:B0-----:R-:W-:Y:S05]  /*0bd0*/  @P0 BRA `(.L_x_18) ;  /* 0x0000000400940947 */ /* 0x001fea0003800000 */
[----:B------:R0:W2:Y:S01]  /*0be0*/  LDS R15, [R2+UR4] ;  /* 0x00000004020f7984 */ /* 0x0000a20008000800 */
[----:B------:R-:W-:-:S13]  /*0bf0*/  ISETP.GE.U32.AND P0, PT, R20, 0x40, PT ;  /* 0x000000401400780c */ /* 0x000fda0003f06070 */
[----:B0-----:R-:W-:Y:S05]  /*0c00*/  @!P0 BRA `(.L_x_19) ;  /* 0x0000000400848947 */ /* 0x001fea0003800000 */
[C---:B------:R-:W-:Y:S01]  /*0c10*/  VIADD R6, R0.reuse, 0xfffffffe ;  /* 0xfffffffe00067836 */ /* 0x040fe20000000000 */
[----:B------:R-:W-:-:S04]  /*0c20*/  IADD3 R0, PT, PT, R0, -0x1, RZ ;  /* 0xffffffff00007810 */ /* 0x000fc80007ffe0ff */
[----:B------:R-:W-:Y:S01]  /*0c30*/  ISETP.GE.U32.AND P0, PT, R6, 0xf, PT ;  /* 0x0000000f0600780c */ /* 0x000fe20003f06070 */
[----:B------:R-:W-:Y:S01]  /*0c40*/  IMAD.MOV.U32 R6, RZ, RZ, 0x1 ;  /* 0x00000001ff067424 */ /* 0x000fe200078e00ff */
[----:B-1----:R-:W-:-:S11]  /*0c50*/  LOP3.LUT R19, R0, 0xf, RZ, 0xc0, !PT ;  /* 0x0000000f00137812 */ /* 0x002fd600078ec0ff */
[----:B------:R-:W-:Y:S05]  /*0c60*/  @!P0 BRA `(.L_x_20) ;  /* 0x0000000000a88947 */ /* 0x000fea0003800000 */
[----:B------:R-:W-:Y:S01]  /*0c70*/  LOP3.LUT R8, R0, 0xfffffff0, RZ, 0xc0, !PT ;  /* 0xfffffff000087812 */ /* 0x000fe200078ec0ff */
[----:B------:R-:W-:Y:S02]  /*0c80*/  VIADD R6, R3, 0x20 ;  /* 0x0000002003067836 */ /* 0x000fe40000000000 */
[----:B------:R-:W-:Y:S02]  /*0c90*/  IMAD.MOV.U32 R7, RZ, RZ, RZ ;  /* 0x000000ffff077224 */ /* 0x000fe400078e00ff */
[----:B------:R-:W-:-:S07]  /*0ca0*/  IMAD.MOV R8, RZ, RZ, -R8 ;  /* 0x000000ffff087224 */ /* 0x000fce00078e0a08 */
.L_x_21:
[----:B------:R-:W2:Y:S01]  /*0cb0*/  LDS R16, [R6+-0x1c] ;  /* 0xffffe40006107984 */ /* 0x000ea20000000800 */
[----:B------:R-:W-:Y:S01]  /*0cc0*/  IADD3 R8, PT, PT, R8, 0x10, RZ ;  /* 0x0000001008087810 */ /* 0x000fe20007ffe0ff */
[----:B------:R-:W-:Y:S02]  /*0cd0*/  VIADD R7, R7, 0x10 ;  /* 0x0000001007077836 */ /* 0x000fe40000000000 */
[----:B------:R-:W0:Y:S01]  /*0ce0*/  LDS R17, [R6+-0x18] ;  /* 0xffffe80006117984 */ /* 0x000e220000000800 */
[----:B------:R-:W-:-:S03]  /*0cf0*/  ISETP.NE.AND P0, PT, R8, RZ, PT ;  /* 0x000000ff0800720c */ /* 0x000fc60003f05270 */
[----:B------:R-:W1:Y:S04]  /*0d00*/  LDS R18, [R6+-0x14] ;  /* 0xffffec0006127984 */ /* 0x000e680000000800 */
[----:B------:R-:W3:Y:S04]  /*0d10*/  LDS R23, [R6+-0x10] ;  /* 0xfffff00006177984 */ /* 0x000ee80000000800 */
[----:B------:R-:W4:Y:S04]  /*0d20*/  LDS R14, [R6+-0xc] ;  /* 0xfffff400060e7984 */ /* 0x000f280000000800 */
[----:B------:R-:W5:Y:S04]  /*0d30*/  LDS R13, [R6+-0x8] ;  /* 0xfffff800060d7984 */ /* 0x000f680000000800 */
[----:B------:R-:W5:Y:S04]  /*0d40*/  LDS R9, [R6+-0x4] ;  /* 0xfffffc0006097984 */ /* 0x000f680000000800 */
[----:B------:R-:W5:Y:S04]  /*0d50*/  LDS R10, [R6] ;  /* 0x00000000060a7984 */ /* 0x000f680000000800 */
[----:B------:R-:W5:Y:S04]  /*0d60*/  LDS R11, [R6+0x4] ;  /* 0x00000400060b7984 */ /* 0x000f680000000800 */
[----:B------:R-:W5:Y:S01]  /*0d70*/  LDS R12, [R6+0x8] ;  /* 0x00000800060c7984 */ /* 0x000f620000000800 */
[----:B--2---:R-:W-:-:S03]  /*0d80*/  FADD R16, R16, R15 ;  /* 0x0000000f10107221 */ /* 0x004fc60000000000 */
[----:B------:R-:W2:Y:S01]  /*0d90*/  LDS R15, [R6+0xc] ;  /* 0x00000c00060f7984 */ /* 0x000ea20000000800 */
[----:B0-----:R-:W-:-:S03]  /*0da0*/  FADD R17, R16, R17 ;  /* 0x0000001110117221 */ /* 0x001fc60000000000 */
[----:B------:R-:W0:Y:S01]  /*0db0*/  LDS R16, [R6+0x10] ;  /* 0x0000100006107984 */ /* 0x000e220000000800 */
[----:B-1----:R-:W-:-:S03]  /*0dc0*/  FADD R18, R17, R18 ;  /* 0x0000001211127221 */ /* 0x002fc60000000000 */
[----:B------:R-:W1:Y:S01]  /*0dd0*/  LDS R17, [R6+0x14] ;  /* 0x0000140006117984 */ /* 0x000e620000000800 */
[----:B---3--:R-:W-:-:S03]  /*0de0*/  FADD R23, R18, R23 ;  /* 0x0000001712177221 */ /* 0x008fc60000000000 */
[----:B------:R-:W3:Y:S01]  /*0df0*/  LDS R18, [R6+0x18] ;  /* 0x0000180006127984 */ /* 0x000ee20000000800 */
[----:B----4-:R-:W-:-:S03]  /*0e00*/  FADD R22, R23, R14 ;  /* 0x0000000e17167221 */ /* 0x010fc60000000000 */
[----:B------:R-:W4:Y:S01]  /*0e10*/  LDS R14, [R6+0x1c] ;  /* 0x00001c00060e7984 */ /* 0x000f220000000800 */
[----:B-----5:R-:W-:-:S03]  /*0e20*/  FADD R22, R22, R13 ;  /* 0x0000000d16167221 */ /* 0x020fc60000000000 */
[----:B------:R5:W4:Y:S01]  /*0e30*/  LDS R13, [R6+0x20] ;  /* 0x00002000060d7984 */ /* 0x000b220000000800 */
[----:B------:R-:W-:-:S04]  /*0e40*/  FADD R9, R22, R9 ;  /* 0x0000000916097221 */ /* 0x000fc80000000000 */
[----:B------:R-:W-:Y:S01]  /*0e50*/  FADD R10, R9, R10 ;  /* 0x0000000a090a7221 */ /* 0x000fe20000000000 */
[----:B-----5:R-:W-:-:S03]  /*0e60*/  VIADD R6, R6, 0x40 ;  /* 0x0000004006067836 */ /* 0x020fc60000000000 */
[----:B------:R-:W-:-:S04]  /*0e70*/  FADD R11, R10, R11 ;  /* 0x0000000b0a0b7221 */ /* 0x000fc80000000000 */
[----:B------:R-:W-:-:S04]  /*0e80*/  FADD R12, R11, R12 ;  /* 0x0000000c0b0c7221 */ /* 0x000fc80000000000 */
[----:B--2---:R-:W-:-:S04]  /*0e90*/  FADD R15, R12, R15 ;  /* 0x0000000f0c0f7221 */ /* 0x004fc80000000000 */
[----:B0-----:R-:W-:-:S04]  /*0ea0*/  FADD R16, R15, R16 ;  /* 0x000000100f107221 */ /* 0x001fc80000000000 */
[----:B-1----:R-:W-:-:S04]  /*0eb0*/  FADD R17, R16, R17 ;  /* 0x0000001110117221 */ /* 0x002fc80000000000 */
[----:B---3--:R-:W-:-:S04]  /*0ec0*/  FADD R17, R17, R18 ;  /* 0x0000001211117221 */ /* 0x008fc80000000000 */
[----:B----4-:R-:W-:-:S04]  /*0ed0*/  FADD R14, R17, R14 ;  /* 0x0000000e110e7221 */ /* 0x010fc80000000000 */
[----:B------:R-:W-:Y:S01]  /*0ee0*/  FADD R15, R14, R13 ;  /* 0x0000000d0e0f7221 */ /* 0x000fe20000000000 */
[----:B------:R-:W-:Y:S06]  /*0ef0*/  @P0 BRA `(.L_x_21) ;  /* 0xfffffffc006c0947 */ /* 0x000fec000383ffff */
[----:B------:R-:W-:-:S07]  /*0f00*/  VIADD R6, R7, 0x1 ;  /* 0x0000000107067836 */ /* 0x000fce0000000000 */
.L_x_20:
[----:B------:R-:W-:-:S13]  /*0f10*/  ISETP.NE.AND P0, PT, R19, RZ, PT ;  /* 0x000000ff1300720c */ /* 0x000fda0003f05270 */
[----:B------:R-:W-:Y:S05]  /*0f20*/  @!P0 BRA `(.L_x_19) ;  /* 0x0000000000bc8947 */ /* 0x000fea0003800000 */
[----:B------:R-:W-:Y:S02]  /*0f30*/  ISETP.GE.U32.AND P0, PT, R19, 0x8, PT ;  /* 0x000000081300780c */ /* 0x000fe40003f06070 */
[----:B------:R-:W-:-:S04]  /*0f40*/  LOP3.LUT R10, R0, 0x7, RZ, 0xc0, !PT ;  /* 0x00000007000a7812 */ /* 0x000fc800078ec0ff */
[----:B------:R-:W-:-:S07]  /*0f50*/  ISETP.NE.AND P1, PT, R10, RZ, PT ;  /* 0x000000ff0a00720c */ /* 0x000fce0003f25270 */
[----:B------:R-:W-:Y:S06]  /*0f60*/  @!P0 BRA `(.L_x_22) ;  /* 0x0000000000488947 */ /* 0x000fec0003800000 */
[C---:B------:R-:W-:Y:S01]  /*0f70*/  IMAD R7, R6.reuse, 0x4, R3 ;  /* 0x0000000406077824 */ /* 0x040fe200078e0203 */
[----:B------:R-:W-:-:S04]  /*0f80*/  IADD3 R6, PT, PT, R6, 0x8, RZ ;  /* 0x0000000806067810 */ /* 0x000fc80007ffe0ff */
[----:B------:R-:W2:Y:S04]  /*0f90*/  LDS R8, [R7] ;  /* 0x0000000007087984 */ /* 0x000ea80000000800 */
[----:B------:R-:W0:Y:S04]  /*0fa0*/  LDS R9, [R7+0x4] ;  /* 0x0000040007097984 */ /* 0x000e280000000800 */
[----:B------:R-:W1:Y:S04]  /*0fb0*/  LDS R11, [R7+0x8] ;  /* 0x00000800070b7984 */ /* 0x000e680000000800 */
[----:B------:R-:W3:Y:S04]  /*0fc0*/  LDS R13, [R7+0xc] ;  /* 0x00000c00070d7984 */ /* 0x000ee80000000800 */
[----:B------:R-:W4:Y:S04]  /*0fd0*/  LDS R17, [R7+0x10] ;  /* 0x0000100007117984 */ /* 0x000f280000000800 */
[----:B------:R-:W5:Y:S04]  /*0fe0*/  LDS R19, [R7+0x14] ;  /* 0x0000140007137984 */ /* 0x000f680000000800 */
[----:B------:R-:W5:Y:S04]  /*0ff0*/  LDS R23, [R7+0x18] ;  /* 0x0000180007177984 */ /* 0x000f680000000800 */
[----:B------:R-:W5:Y:S01]  /*1000*/  LDS R25, [R7+0x1c] ;  /* 0x00001c0007197984 */ /* 0x000f620000000800 */
[----:B--2---:R-:W-:-:S04]  /*1010*/  FADD R8, R15, R8 ;  /* 0x000000080f087221 */ /* 0x004fc80000000000 */
[----:B0-----:R-:W-:-:S04]  /*1020*/  FADD R8, R8, R9 ;  /* 0x0000000908087221 */ /* 0x001fc80000000000 */
[----:B-1----:R-:W-:-:S04]  /*1030*/  FADD R8, R8, R11 ;  /* 0x0000000b08087221 */ /* 0x002fc80000000000 */
[----:B---3--:R-:W-:-:S04]  /*1040*/  FADD R8, R8, R13 ;  /* 0x0000000d08087221 */ /* 0x008fc80000000000 */
[----:B----4-:R-:W-:-:S04]  /*1050*/  FADD R8, R8, R17 ;  /* 0x0000001108087221 */ /* 0x010fc80000000000 */
[----:B-----5:R-:W-:-:S04]  /*1060*/  FADD R8, R8, R19 ;  /* 0x0000001308087221 */ /* 0x020fc80000000000 */
[----:B------:R-:W-:-:S04]  /*1070*/  FADD R8, R8, R23 ;  /* 0x0000001708087221 */ /* 0x000fc80000000000 */
[----:B------:R-:W-:-:S07]  /*1080*/  FADD R15, R8, R25 ;  /* 0x00000019080f7221 */ /* 0x000fce0000000000 */
.L_x_22:
[----:B------:R-:W-:Y:S05]  /*1090*/  @!P1 BRA `(.L_x_19) ;  /* 0x0000000000609947 */ /* 0x000fea0003800000 */
[----:B------:R-:W-:Y:S02]  /*10a0*/  ISETP.GE.U32.AND P0, PT, R10, 0x4, PT ;  /* 0x000000040a00780c */ /* 0x000fe40003f06070 */
[----:B------:R-:W-:-:S04]  /*10b0*/  LOP3.LUT R0, R0, 0x3, RZ, 0xc0, !PT ;  /* 0x0000000300007812 */ /* 0x000fc800078ec0ff */
[----:B------:R-:W-:-:S07]  /*10c0*/  ISETP.NE.AND P1, PT, R0, RZ, PT ;  /* 0x000000ff0000720c */ /* 0x000fce0003f25270 */
[----:B------:R-:W-:Y:S06]  /*10d0*/  @!P0 BRA `(.L_x_23) ;  /* 0x0000000000288947 */ /* 0x000fec0003800000 */
[C---:B------:R-:W-:Y:S02]  /*10e0*/  IMAD R3, R6.reuse, 0x4, R3 ;  /* 0x0000000406037824 */ /* 0x040fe400078e0203 */
[----:B------:R-:W-:-:S03]  /*10f0*/  VIADD R6, R6, 0x4 ;  /* 0x0000000406067836 */ /* 0x000fc60000000000 */
[----:B------:R-:W2:Y:S04]  /*1100*/  LDS R8, [R3] ;  /* 0x0000000003087984 */ /* 0x000ea80000000800 */
[----:B------:R-:W0:Y:S04]  /*1110*/  LDS R7, [R3+0x4] ;  /* 0x0000040003077984 */ /* 0x000e280000000800 */
[----:B------:R-:W1:Y:S04]  /*1120*/  LDS R10, [R3+0x8] ;  /* 0x00000800030a7984 */ /* 0x000e680000000800 */
[----:B------:R-:W3:Y:S01]  /*1130*/  LDS R12, [R3+0xc] ;  /* 0x00000c00030c7984 */ /* 0x000ee20000000800 */
[----:B--2---:R-:W-:-:S04]  /*1140*/  FADD R8, R15, R8 ;  /* 0x000000080f087221 */ /* 0x004fc80000000000 */
[----:B0-----:R-:W-:-:S04]  /*1150*/  FADD R7, R8, R7 ;  /* 0x0000000708077221 */ /* 0x001fc80000000000 */
[----:B-1----:R-:W-:-:S04]  /*1160*/  FADD R7, R7, R10 ;  /* 0x0000000a07077221 */ /* 0x002fc80000000000 */
[----:B---3--:R-:W-:-:S07]  /*1170*/  FADD R15, R7, R12 ;  /* 0x0000000c070f7221 */ /* 0x008fce0000000000 */
.L_x_23:
[----:B------:R-:W-:Y:S05]  /*1180*/  @!P1 BRA `(.L_x_19) ;  /* 0x0000000000249947 */ /* 0x000fea0003800000 */
[----:B------:R-:W-:Y:S02]  /*1190*/  IMAD R6, R6, 0x4, R2 ;  /* 0x0000000406067824 */ /* 0x000fe400078e0202 */
[----:B------:R-:W-:-:S03]  /*11a0*/  IMAD.MOV R0, RZ, RZ, -R0 ;  /* 0x000000ffff007224 */ /* 0x000fc600078e0a00 */
[----:B------:R-:W-:-:S07]  /*11b0*/  IADD3 R6, PT, PT, R6, UR4, RZ ;  /* 0x0000000406067c10 */ /* 0x000fce000fffe0ff */
.L_x_24:
[----:B------:R0:W2:Y:S01]  /*11c0*/  LDS R8, [R6] ;  /* 0x0000000006087984 */ /* 0x0000a20000000800 */
[----:B------:R-:W-:-:S05]  /*11d0*/  VIADD R0, R0, 0x1 ;  /* 0x0000000100007836 */ /* 0x000fca0000000000 */
[----:B------:R-:W-:Y:S01]  /*11e0*/  ISETP.NE.AND P0, PT, R0, RZ, PT ;  /* 0x000000ff0000720c */ /* 0x000fe20003f05270 */
[----:B0-----:R-:W-:Y:S02]  /*11f0*/  VIADD R6, R6, 0x4 ;  /* 0x0000000406067836 */ /* 0x001fe40000000000 */
[----:B--2---:R-:W-:-:S10]  /*1200*/  FADD R15, R8, R15 ;  /* 0x0000000f080f7221 */ /* 0x004fd40000000000 */
[----:B------:R-:W-:Y:S05]  /*1210*/  @P0 BRA `(.L_x_24) ;  /* 0xfffffffc00e80947 */ /* 0x000fea000383ffff */
.L_x_19:
[----:B--2---:R0:W-:Y:S02]  /*1220*/  STS [R2+UR4], R15 ;  /* 0x0000000f02007988 */ /* 0x0041e40008000804 */
.L_x_18:
[----:B------:R-:W-:Y:S05]  /*1230*/  BSYNC.RECONVERGENT B0 ;  /* 0x0000000000007941 */ /* 0x000fea0003800200 */
.L_x_17:
[----:B------:R-:W-:Y:S01]  /*1240*/  BAR.SYNC.DEFER_BLOCKING 0x0 ;  /* 0x0000000000007b1d */ /* 0x000fe20000010000 */
[----:B------:R-:W-:-:S13]  /*1250*/  ISETP.GE.AND P0, PT, R21, R24, PT ;  /* 0x000000181500720c */ /* 0x000fda0003f06270 */
[----:B------:R-:W-:Y:S05]  /*1260*/  @P0 EXIT ;  /* 0x000000000000094d */ /* 0x000fea0003800000 */
[----:B------:R2:W3:Y:S01]  /*1270*/  LDS R3, [R2+UR4] ;  /* 0x0000000402037984 */ /* 0x0004e20008000800 */
[----:B------:R-:W4:Y:S02]  /*1280*/  LDCU UR4, c[0x0][0x394] ;  /* 0x00007280ff0477ac */ /* 0x000f240008000800 */
.L_x_27:
[----:B------:R-:W-:-:S05]  /*1290*/  IMAD.WIDE R6, R21, 0x4, R4 ;  /* 0x0000000415067825 */ /* 0x000fca00078e0204 */
[----:B------:R-:W5:Y:S01]  /*12a0*/  LDG.E R0, desc[UR8][R6.64] ;  /* 0x0000000806007981 */ /* 0x000f62000c1e1900 */
[----:B0-23--:R-:W0:Y:S01]  /*12b0*/  MUFU.RCP R2, R3 ;  /* 0x0000000300027308 */ /* 0x00de220000001000 */
[----:B------:R-:W-:Y:S01]  /*12c0*/  BSSY.RECONVERGENT B0, `(.L_x_25) ;  /* 0x000000b000007945 */ /* 0x000fe20003800200 */
[----:B0-----:R-:W-:-:S04]  /*12d0*/  FFMA R9, -R3, R2, 1 ;  /* 0x3f80000003097423 */ /* 0x001fc80000000102 */
[----:B------:R-:W-:Y:S02]  /*12e0*/  FFMA R9, R2, R9, R2 ;  /* 0x0000000902097223 */ /* 0x000fe40000000002 */
[----:B-----5:R-:W0:Y:S02]  /*12f0*/  FCHK P0, R0, R3 ;  /* 0x0000000300007302 */ /* 0x020e240000000000 */
[----:B------:R-:W-:-:S04]  /*1300*/  FFMA R2, R0, R9, RZ ;  /* 0x0000000900027223 */ /* 0x000fc800000000ff */
[----:B------:R-:W-:-:S04]  /*1310*/  FFMA R8, -R3, R2, R0 ;  /* 0x0000000203087223 */ /* 0x000fc80000000100 */
[----:B------:R-:W-:Y:S01]  /*1320*/  FFMA R9, R9, R8, R2 ;  /* 0x0000000809097223 */ /* 0x000fe20000000002 */
[----:B0-----:R-:W-:Y:S06]  /*1330*/  @!P0 BRA `(.L_x_26) ;  /* 0x00000000000c8947 */ /* 0x001fec0003800000 */
[----:B------:R-:W-:-:S07]  /*1340*/  MOV R2, 0x1360 ;  /* 0x0000136000027802 */ /* 0x000fce0000000f00 */
[----:B-1--4-:R-:W-:Y:S05]  /*1350*/  CALL.REL.NOINC `($__internal_0_$__cuda_sm3x_div_rn_noftz_f32_slowpath) ;  /* 0x00000000001c7944 */ /* 0x012fea0003c00000 */
[----:B------:R-:W-:-:S07]  /*1360*/  IMAD.MOV.U32 R9, RZ, RZ, R0 ;  /* 0x000000ffff097224 */ /* 0x000fce00078e0000 */
.L_x_26:
[----:B----4-:R-:W-:Y:S05]  /*1370*/  BSYNC.RECONVERGENT B0 ;  /* 0x0000000000007941 */ /* 0x010fea0003800200 */
.L_x_25:
[----:B------:R0:W-:Y:S01]  /*1380*/  STG.E desc[UR8][R6.64], R9 ;  /* 0x0000000906007986 */ /* 0x0001e2000c101908 */
[----:B------:R-:W-:-:S05]  /*1390*/  IMAD.IADD R21, R20, 0x1, R21 ;  /* 0x0000000114157824 */ /* 0x000fca00078e0215 */
[----:B------:R-:W-:-:S13]  /*13a0*/  ISETP.GE.AND P0, PT, R21, UR4, PT ;  /* 0x0000000415007c0c */ /* 0x000fda000bf06270 */
[----:B0-----:R-:W-:Y:S05]  /*13b0*/  @!P0 BRA `(.L_x_27) ;  /* 0xfffffffc00b48947 */ /* 0x001fea000383ffff */
[----:B------:R-:W-:Y:S05]  /*13c0*/  EXIT ;  /* 0x000000000000794d */ /* 0x000fea0003800000 */
        .weak           $__internal_0_$__cuda_sm3x_div_rn_noftz_f32_slowpath
        .type           $__internal_0_$__cuda_sm3x_div_rn_noftz_f32_slowpath,@function
        .size           $__internal_0_$__cuda_sm3x_div_rn_noftz_f32_slowpath,(.L_x_198 - $__internal_0_$__cuda_sm3x_div_rn_noftz_f32_slowpath)
$__internal_0_$__cuda_sm3x_div_rn_noftz_f32_slowpath:
[--C-:B------:R-:W-:Y:S01]  /*13d0*/  SHF.R.U32.HI R9, RZ, 0x17, R3.reuse ;  /* 0x00000017ff097819 */ /* 0x100fe20000011603 */
[----:B------:R-:W-:Y:S01]  /*13e0*/  BSSY.RECONVERGENT B1, `(.L_x_28) ;  /* 0x0000064000017945 */ /* 0x000fe20003800200 */
[--C-:B------:R-:W-:Y:S01]  /*13f0*/  SHF.R.U32.HI R8, RZ, 0x17, R0.reuse ;  /* 0x00000017ff087819 */ /* 0x100fe20000011600 */
[----:B------:R-:W-:Y:S01]  /*1400*/  IMAD.MOV.U32 R10, RZ, RZ, R0 ;  /* 0x000000ffff0a7224 */ /* 0x000fe200078e0000 */
[----:B------:R-:W-:Y:S01]  /*1410*/  LOP3.LUT R9, R9, 0xff, RZ, 0xc0, !PT ;  /* 0x000000ff09097812 */ /* 0x000fe200078ec0ff */
[----:B------:R-:W-:Y:S01]  /*1420*/  IMAD.MOV.U32 R11, RZ, RZ, R3 ;  /* 0x000000ffff0b7224 */ /* 0x000fe200078e0003 */
[----:B------:R-:W-:Y:S02]  /*1430*/  LOP3.LUT R14, R8, 0xff, RZ, 0xc0, !PT ;  /* 0x000000ff080e7812 */ /* 0x000fe400078ec0ff */
[----:B------:R-:W-:-:S03]  /*1440*/  IADD3 R12, PT, PT, R9, -0x1, RZ ;  /* 0xffffffff090c7810 */ /* 0x000fc60007ffe0ff */
[----:B------:R-:W-:Y:S01]  /*1450*/  VIADD R13, R14, 0xffffffff ;  /* 0xffffffff0e0d7836 */ /* 0x000fe20000000000 */
[----:B------:R-:W-:-:S04]  /*1460*/  ISETP.GT.U32.AND P0, PT, R12, 0xfd, PT ;  /* 0x000000fd0c00780c */ /* 0x000fc80003f04070 */
[----:B------:R-:W-:-:S13]  /*1470*/  ISETP.GT.U32.OR P0, PT, R13, 0xfd, P0 ;  /* 0x000000fd0d00780c */ /* 0x000fda0000704470 */
[----:B------:R-:W-:Y:S01]  /*1480*/  @!P0 IMAD.MOV.U32 R8, RZ, RZ, RZ ;  /* 0x000000ffff088224 */ /* 0x000fe200078e00ff */
[----:B------:R-:W-:Y:S06]  /*1490*/  @!P0 BRA `(.L_x_29) ;  /* 0x00000000005c8947 */ /* 0x000fec0003800000 */
[----:B------:R-:W-:Y:S02]  /*14a0*/  FSETP.GTU.FTZ.AND P1, PT, |R3|, +INF , PT ;  /* 0x7f8000000300780b */ /* 0x000fe40003f3c200 */
[----:B------:R-:W-:-:S04]  /*14b0*/  FSETP.GTU.FTZ.AND P0, PT, |R0|, +INF , PT ;  /* 0x7f8000000000780b */ /* 0x000fc80003f1c200 */
[----:B------:R-:W-:-:S13]  /*14c0*/  PLOP3.LUT P0, PT, P0, P1, PT, 0xf8, 0x8f ;  /* 0x00000000008f781c */ /* 0x000fda0000703f70 */
[----:B------:R-:W-:Y:S05]  /*14d0*/  @P0 BRA `(.L_x_30) ;  /* 0x00000004004c0947 */ /* 0x000fea0003800000 */
[----:B------:R-:W-:-:S13]  /*14e0*/  LOP3.LUT P0, RZ, R11, 0x7fffffff, R10, 0xc8, !PT ;  /* 0x7fffffff0bff7812 */ /* 0x000fda000780c80a */
[----:B------:R-:W-:Y:S05]  /*14f0*/  @!P0 BRA `(.L_x_31) ;  /* 0x00000004003c8947 */ /* 0x000fea0003800000 */
[C---:B------:R-:W-:Y:S02]  /*1500*/  FSETP.NEU.FTZ.AND P2, PT, |R0|.reuse, +INF , PT ;  /* 0x7f8000000000780b */ /* 0x040fe40003f5d200 */
[----:B------:R-:W-:Y:S02]  /*1510*/  FSETP.NEU.FTZ.AND P1, PT, |R3|, +INF , PT ;  /* 0x7f8000000300780b */ /* 0x000fe40003f3d200 */
[----:B------:R-:W-:-:S11]  /*1520*/  FSETP.NEU.FTZ.AND P0, PT, |R0|, +INF , PT ;  /* 0x7f8000000000780b */ /* 0x000fd60003f1d200 */
[----:B------:R-:W-:Y:S05]  /*1530*/  @!P1 BRA !P2, `(.L_x_31) ;  /* 0x00000004002c9947 */ /* 0x000fea0005000000 */
[----:B------:R-:W-:-:S04]  /*1540*/  LOP3.LUT P2, RZ, R10, 0x7fffffff, RZ, 0xc0, !PT ;  /* 0x7fffffff0aff7812 */ /* 0x000fc8000784c0ff */
[----:B------:R-:W-:-:S13]  /*1550*/  PLOP3.LUT P1, PT, P1, P2, PT, 0x2f, 0xf2 ;  /* 0x0000000000f2781c */ /* 0x000fda0000f24577 */
[----:B------:R-:W-:Y:S05]  /*1560*/  @P1 BRA `(.L_x_32) ;  /* 0x0000000400181947 */ /* 0x000fea0003800000 */
[----:B------:R-:W-:-:S04]  /*1570*/  LOP3.LUT P1, RZ, R11, 0x7fffffff, RZ, 0xc0, !PT ;  /* 0x7fffffff0bff7812 */ /* 0x000fc8000782c0ff */
[----:B------:R-:W-:-:S13]  /*1580*/  PLOP3.LUT P0, PT, P0, P1, PT, 0x2f, 0xf2 ;  /* 0x0000000000f2781c */ /* 0x000fda0000702577 */
[----:B------:R-:W-:Y:S05]  /*1590*/  @P0 BRA `(.L_x_33) ;  /* 0x0000000400000947 */ /* 0x000fea0003800000 */
[----:B------:R-:W-:Y:S02]  /*15a0*/  ISETP.GE.AND P0, PT, R13, RZ, PT ;  /* 0x000000ff0d00720c */ /* 0x000fe40003f06270 */
[----:B------:R-:W-:-:S11]  /*15b0*/  ISETP.GE.AND P1, PT, R12, RZ, PT ;  /* 0x000000ff0c00720c */ /* 0x000fd60003f26270 */
[----:B------:R-:W-:Y:S01]  /*15c0*/  @P0 MOV R8, RZ ;  /* 0x000000ff00080202 */ /* 0x000fe20000000f00 */
[----:B------:R-:W-:Y:S02]  /*15d0*/  @!P0 IMAD.MOV.U32 R8, RZ, RZ, -0x40 ;  /* 0xffffffc0ff088424 */ /* 0x000fe400078e00ff */
[----:B------:R-:W-:Y:S01]  /*15e0*/  @!P0 FFMA R10, R0, 1.84467440737095516160e+19, RZ ;  /* 0x5f800000000a8823 */ /* 0x000fe200000000ff */
[----:B------:R-:W-:Y:S01]  /*15f0*/  @!P1 FFMA R11, R3, 1.84467440737095516160e+19, RZ ;  /* 0x5f800000030b9823 */ /* 0x000fe200000000ff */
[----:B------:R-:W-:-:S07]  /*1600*/  @!P1 VIADD R8, R8, 0x40 ;  /* 0x0000004008089836 */ /* 0x000fce0000000000 */
.L_x_29:
[----:B------:R-:W-:Y:S01]  /*1610*/  LEA R0, R9, 0xc0800000, 0x17 ;  /* 0xc080000009007811 */ /* 0x000fe200078eb8ff */
[----:B------:R-:W-:Y:S04]  /*1620*/  BSSY.RECONVERGENT B2, `(.L_x_34) ;  /* 0x0000036000027945 */ /* 0x000fe80003800200 */
[----:B------:R-:W-:Y:S02]  /*1630*/  IMAD.IADD R12, R11, 0x1, -R0 ;  /* 0x000000010b0c7824 */ /* 0x000fe400078e0a00 */
[----:B------:R-:W-:Y:S02]  /*1640*/  VIADD R11, R14, 0xffffff81 ;  /* 0xffffff810e0b7836 */ /* 0x000fe40000000000 */
[----:B------:R-:W0:Y:S01]  /*1650*/  MUFU.RCP R13, R12 ;  /* 0x0000000c000d7308 */ /* 0x000e220000001000 */
[----:B------:R-:W-:Y:S01]  /*1660*/  FADD.FTZ R15, -R12, -RZ ;  /* 0x800000ff0c0f7221 */ /* 0x000fe20000010100 */
[C---:B------:R-:W-:Y:S01]  /*1670*/  IMAD R0, R11.reuse, -0x800000, R10 ;  /* 0xff8000000b007824 */ /* 0x040fe200078e020a */
[----:B------:R-:W-:-:S04]  /*1680*/  IADD3 R11, PT, PT, R11, 0x7f, -R9 ;  /* 0x0000007f0b0b7810 */ /* 0x000fc80007ffe809 */
[----:B------:R-:W-:Y:S01]  /*1690*/  IADD3 R11, PT, PT, R11, R8, RZ ;  /* 0x000000080b0b7210 */ /* 0x000fe20007ffe0ff */
[----:B0-----:R-:W-:-:S04]  /*16a0*/  FFMA R14, R13, R15, 1 ;  /* 0x3f8000000d0e7423 */ /* 0x001fc8000000000f */
[----:B------:R-:W-:-:S04]  /*16b0*/  FFMA R17, R13, R14, R13 ;  /* 0x0000000e0d117223 */ /* 0x000fc8000000000d */
[----:B------:R-:W-:-:S04]  /*16c0*/  FFMA R10, R0, R17, RZ ;  /* 0x00000011000a7223 */ /* 0x000fc800000000ff */
[----:B------:R-:W-:-:S04]  /*16d0*/  FFMA R13, R15, R10, R0 ;  /* 0x0000000a0f0d7223 */ /* 0x000fc80000000000 */
[----:B------:R-:W-:-:S04]  /*16e0*/  FFMA R14, R17, R13, R10 ;  /* 0x0000000d110e7223 */ /* 0x000fc8000000000a */
[----:B------:R-:W-:-:S04]  /*16f0*/  FFMA R15, R15, R14, R0 ;  /* 0x0000000e0f0f7223 */ /* 0x000fc80000000000 */
[----:B------:R-:W-:-:S05]  /*1700*/  FFMA R0, R17, R15, R14 ;  /* 0x0000000f11007223 */ /* 0x000fca000000000e */
[----:B------:R-:W-:-:S04]  /*1710*/  SHF.R.U32.HI R9, RZ, 0x17, R0 ;  /* 0x00000017ff097819 */ /* 0x000fc80000011600 */
[----:B------:R-:W-:-:S05]  /*1720*/  LOP3.LUT R9, R9, 0xff, RZ, 0xc0, !PT ;  /* 0x000000ff09097812 */ /* 0x000fca00078ec0ff */
[----:B------:R-:W-:-:S04]  /*1730*/  IMAD.IADD R12, R9, 0x1, R11 ;  /* 0x00000001090c7824 */ /* 0x000fc800078e020b */
[----:B------:R-:W-:-:S05]  /*1740*/  VIADD R8, R12, 0xffffffff ;  /* 0xffffffff0c087836 */ /* 0x000fca0000000000 */
[----:B------:R-:W-:-:S13]  /*1750*/  ISETP.GE.U32.AND P0, PT, R8, 0xfe, PT ;  /* 0x000000fe0800780c */ /* 0x000fda0003f06070 */
[----:B------:R-:W-:Y:S05]  /*1760*/  @!P0 BRA `(.L_x_35) ;  /* 0x0000000000808947 */ /* 0x000fea0003800000 */
[----:B------:R-:W-:-:S13]  /*1770*/  ISETP.GT.AND P0, PT, R12, 0xfe, PT ;  /* 0x000000fe0c00780c */ /* 0x000fda0003f04270 */
[----:B------:R-:W-:Y:S05]  /*1780*/  @P0 BRA `(.L_x_36) ;  /* 0x00000000006c0947 */ /* 0x000fea0003800000 */
[----:B------:R-:W-:-:S13]  /*1790*/  ISETP.GE.AND P0, PT, R12, 0x1, PT ;  /* 0x000000010c00780c */ /* 0x000fda0003f06270 */
[----:B------:R-:W-:Y:S05]  /*17a0*/  @P0 BRA `(.L_x_37) ;  /* 0x0000000000740947 */ /* 0x000fea0003800000 */
[----:B------:R-:W-:Y:S02]  /*17b0*/  ISETP.GE.AND P0, PT, R12, -0x18, PT ;  /* 0xffffffe80c00780c */ /* 0x000fe40003f06270 */
[----:B------:R-:W-:-:S11]  /*17c0*/  LOP3.LUT R0, R0, 0x80000000, RZ, 0xc0, !PT ;  /* 0x8000000000007812 */ /* 0x000fd600078ec0ff */
[----:B------:R-:W-:Y:S05]  /*17d0*/  @!P0 BRA `(.L_x_37) ;  /* 0x0000000000688947 */ /* 0x000fea0003800000 */
[CCC-:B------:R-:W-:Y:S01]  /*17e0*/  FFMA.RZ R8, R17.reuse, R15.reuse, R14.reuse ;  /* 0x0000000f11087223 */ /* 0x1c0fe2000000c00e */
[C---:B------:R-:W-:Y:S02]  /*17f0*/  VIADD R11, R12.reuse, 0x20 ;  /* 0x000000200c0b7836 */ /* 0x040fe40000000000 */
[CCC-:B------:R-:W-:Y:S01]  /*1800*/  FFMA.RM R9, R17.reuse, R15.reuse, R14.reuse ;  /* 0x0000000f11097223 */ /* 0x1c0fe2000000400e */
[----:B------:R-:W-:Y:S02]  /*1810*/  ISETP.NE.AND P2, PT, R12, RZ, PT ;  /* 0x000000ff0c00720c */ /* 0x000fe40003f45270 */
[----:B------:R-:W-:Y:S01]  /*1820*/  LOP3.LUT R10, R8, 0x7fffff, RZ, 0xc0, !PT ;  /* 0x007fffff080a7812 */ /* 0x000fe200078ec0ff */
[----:B------:R-:W-:Y:S01]  /*1830*/  FFMA.RP R8, R17, R15, R14 ;  /* 0x0000000f11087223 */ /* 0x000fe2000000800e */
[----:B------:R-:W-:Y:S01]  /*1840*/  ISETP.NE.AND P1, PT, R12, RZ, PT ;  /* 0x000000ff0c00720c */ /* 0x000fe20003f25270 */
[----:B------:R-:W-:Y:S01]  /*1850*/  IMAD.MOV R12, RZ, RZ, -R12 ;  /* 0x000000ffff0c7224 */ /* 0x000fe200078e0a0c */
[----:B------:R-:W-:-:S02]  /*1860*/  LOP3.LUT R10, R10, 0x800000, RZ, 0xfc, !PT ;  /* 0x008000000a0a7812 */ /* 0x000fc400078efcff */
[----:B------:R-:W-:Y:S02]  /*1870*/  FSETP.NEU.FTZ.AND P0, PT, R8, R9, PT ;  /* 0x000000090800720b */ /* 0x000fe40003f1d000 */
[----:B------:R-:W-:Y:S02]  /*1880*/  SHF.L.U32 R11, R10, R11, RZ ;  /* 0x0000000b0a0b7219 */ /* 0x000fe400000006ff */
[----:B------:R-:W-:Y:S02]  /*1890*/  SEL R9, R12, RZ, P2 ;  /* 0x000000ff0c097207 */ /* 0x000fe40001000000 */
[----:B------:R-:W-:Y:S02]  /*18a0*/  ISETP.NE.AND P1, PT, R11, RZ, P1 ;  /* 0x000000ff0b00720c */ /* 0x000fe40000f25270 */
[----:B------:R-:W-:Y:S02]  /*18b0*/  SHF.R.U32.HI R9, RZ, R9, R10 ;  /* 0x00000009ff097219 */ /* 0x000fe4000001160a */
[----:B------:R-:W-:-:S02]  /*18c0*/  PLOP3.LUT P0, PT, P0, P1, PT, 0xf8, 0x8f ;  /* 0x00000000008f781c */ /* 0x000fc40000703f70 */
[----:B------:R-:W-:Y:S02]  /*18d0*/  SHF.R.U32.HI R11, RZ, 0x1, R9 ;  /* 0x00000001ff0b7819 */ /* 0x000fe40000011609 */
[----:B------:R-:W-:-:S04]  /*18e0*/  SEL R8, RZ, 0x1, !P0 ;  /* 0x00000001ff087807 */ /* 0x000fc80004000000 */
[----:B------:R-:W-:-:S04]  /*18f0*/  LOP3.LUT R8, R8, 0x1, R11, 0xf8, !PT ;  /* 0x0000000108087812 */ /* 0x000fc800078ef80b */
[----:B------:R-:W-:-:S04]  /*1900*/  LOP3.LUT R8, R8, R9, RZ, 0xc0, !PT ;  /* 0x0000000908087212 */ /* 0x000fc800078ec0ff */
[----:B------:R-:W-:-:S04]  /*1910*/  IADD3 R11, PT, PT, R11, R8, RZ ;  /* 0x000000080b0b7210 */ /* 0x000fc80007ffe0ff */
[----:B------:R-:W-:Y:S01]  /*1920*/  LOP3.LUT R0, R11, R0, RZ, 0xfc, !PT ;  /* 0x000000000b007212 */ /* 0x000fe200078efcff */
[----:B------:R-:W-:Y:S06]  /*1930*/  BRA `(.L_x_37) ;  /* 0x0000000000107947 */ /* 0x000fec0003800000 */
.L_x_36:
[----:B------:R-:W-:-:S04]  /*1940*/  LOP3.LUT R0, R0, 0x80000000, RZ, 0xc0, !PT ;  /* 0x8000000000007812 */ /* 0x000fc800078ec0ff */
[----:B------:R-:W-:Y:S01]  /*1950*/  LOP3.LUT R0, R0, 0x7f800000, RZ, 0xfc, !PT ;  /* 0x7f80000000007812 */ /* 0x000fe200078efcff */
[----:B------:R-:W-:Y:S06]  /*1960*/  BRA `(.L_x_37) ;  /* 0x0000000000047947 */ /* 0x000fec0003800000 */
.L_x_35:
[----:B------:R-:W-:-:S07]  /*1970*/  IMAD R0, R11, 0x800000, R0 ;  /* 0x008000000b007824 */ /* 0x000fce00078e0200 */
.L_x_37:
[----:B------:R-:W-:Y:S05]  /*1980*/  BSYNC.RECONVERGENT B2 ;  /* 0x0000000000027941 */ /* 0x000fea0003800200 */
.L_x_34:
[----:B------:R-:W-:Y:S05]  /*1990*/  BRA `(.L_x_38) ;  /* 0x0000000000207947 */ /* 0x000fea0003800000 */
.L_x_33:
[----:B------:R-:W-:-:S04]  /*19a0*/  LOP3.LUT R0, R11, 0x80000000, R10, 0x48, !PT ;  /* 0x800000000b007812 */ /* 0x000fc800078e480a */
[----:B------:R-:W-:Y:S01]  /*19b0*/  LOP3.LUT R0, R0, 0x7f800000, RZ, 0xfc, !PT ;  /* 0x7f80000000007812 */ /* 0x000fe200078efcff */
[----:B------:R-:W-:Y:S06]  /*19c0*/  BRA `(.L_x_38) ;  /* 0x0000000000147947 */ /* 0x000fec0003800000 */
.L_x_32:
[----:B------:R-:W-:Y:S01]  /*19d0*/  LOP3.LUT R0, R11, 0x80000000, R10, 0x48, !PT ;  /* 0x800000000b007812 */ /* 0x000fe200078e480a */
[----:B------:R-:W-:Y:S06]  /*19e0*/  BRA `(.L_x_38) ;  /* 0x00000000000c7947 */ /* 0x000fec0003800000 */
.L_x_31:
[----:B------:R-:W0:Y:S01]  /*19f0*/  MUFU.RSQ R0, -QNAN ;  /* 0xffc0000000007908 */ /* 0x000e220000001400 */
[----:B------:R-:W-:Y:S05]  /*1a00*/  BRA `(.L_x_38) ;  /* 0x0000000000047947 */ /* 0x000fea0003800000 */
.L_x_30:
[----:B------:R-:W-:-:S07]  /*1a10*/  FADD.FTZ R0, R0, R3 ;  /* 0x0000000300007221 */ /* 0x000fce0000010000 */
.L_x_38:
[----:B------:R-:W-:Y:S05]  /*1a20*/  BSYNC.RECONVERGENT B1 ;  /* 0x0000000000017941 */ /* 0x000fea0003800200 */
.L_x_28:
[----:B------:R-:W-:Y:S02]  /*1a30*/  IMAD.MOV.U32 R8, RZ, RZ, R2 ;  /* 0x000000ffff087224 */ /* 0x000fe400078e0002 */
[----:B------:R-:W-:-:S04]  /*1a40*/  IMAD.MOV.U32 R9, RZ, RZ, 0x0 ;  /* 0x00000000ff097424 */ /* 0x000fc800078e00ff */
[----:B0-----:R-:W-:Y:S05]  /*1a50*/  RET.REL.NODEC R8 `(_Z23softmax_forward_kernel4PfPKfii) ;  /* 0xffffffe408687950 */ /* 0x001fea0003c3ffff */
.L_x_39:
[----:B------:R-:W-:-:S00]  /*1a60*/  BRA `(.L_x_39) ;  /* 0xfffffffc00fc7947 */ /* 0x000fc0000383ffff */
[----:B------:R-:W-:-:S00]  /*1a70*/  NOP ;  /* 0x0000000000007918 */ /* 0x000fc00000000000 */
        /* <DEDUP_REMOVED lines=8> */
.L_x_198:


//--------------------- .text._Z23softmax_forward_kernel3PfPKfii --------------------------
	.section	.text._Z23softmax_forward_kernel3PfPKfii,"ax",@progbits
	.align	128
        .global         _Z23softmax_forward_kernel3PfPKfii
        .type           _Z23softmax_forward_kernel3PfPKfii,@function
        .size           _Z23softmax_forward_kernel3PfPKfii,(.L_x_199 - _Z23softmax_forward_kernel3PfPKfii)
        .other          _Z23softmax_forward_kernel3PfPKfii,@"STO_CUDA_ENTRY STV_DEFAULT"
_Z23softmax_forward_kernel3PfPKfii:
.text._Z23softmax_forward_kernel3PfPKfii:
[----:B------:R-:W-:Y:S01]  /*0000*/  LDC R1, c[0x0][0x37c] ;  /* 0x0000df00ff017b82 */ /* 0x000fe20000000800 */
[----:B------:R-:W0:Y:S07]  /*0010*/  S2R R7, SR_TID.X ;  /* 0x0000000000077919 */ /* 0x000e2e0000002100 */
[----:B------:R-:W0:Y:S01]  /*0020*/  LDC R0, c[0x0][0x394] ;  /* 0x0000e500ff007b82 */ /* 0x000e220000000800 */
[----:B------:R-:W-:Y:S01]  /*0030*/  BSSY.RECONVERGENT B0, `(.L_x_40) ;  /* 0x0000012000007945 */ /* 0x000fe20003800200 */
[----:B------:R-:W-:-:S06]  /*0040*/  IMAD.MOV.U32 R8, RZ, RZ, -0x800000 ;  /* 0xff800000ff087424 */ /* 0x000fcc00078e00ff */
[----:B------:R-:W1:Y:S08]  /*0050*/  S2UR UR4, SR_CTAID.X ;  /* 0x00000000000479c3 */ /* 0x000e700000002500 */
[----:B------:R-:W2:Y:S01]  /*0060*/  LDC.64 R2, c[0x0][0x388] ;  /* 0x0000e200ff027b82 */ /* 0x000ea20000000a00 */
[----:B0-----:R-:W-:Y:S01]  /*0070*/  ISETP.GE.AND P0, PT, R7, R0, PT ;  /* 0x000000000700720c */ /* 0x001fe20003f06270 */
[----:B-1----:R-:W-:Y:S01]  /*0080*/  IMAD R6, R0, UR4, RZ ;  /* 0x0000000400067c24 */ /* 0x002fe2000f8e02ff */
[----:B------:R-:W0:Y:S03]  /*0090*/  LDCU.64 UR4, c[0x0][0x358] ;  /* 0x00006b00ff0477ac */ /* 0x000e260008000a00 */
[----:B--2---:R-:W-:-:S08]  /*00a0*/  IMAD.WIDE R2, R6, 0x4, R2 ;  /* 0x0000000406027825 */ /* 0x004fd000078e0202 */
[----:B------:R-:W-:Y:S05]  /*00b0*/  @P0 BRA `(.L_x_41) ;  /* 0x0000000000240947 */ /* 0x000fea0003800000 */
[----:B------:R-:W1:Y:S01]  /*00c0*/  LDC R10, c[0x0][0x360] ;  /* 0x0000d800ff0a7b82 */ /* 0x000e620000000800 */
[----:B------:R-:W-:Y:S02]  /*00d0*/  IMAD.MOV.U32 R8, RZ, RZ, -0x800000 ;  /* 0xff800000ff087424 */ /* 0x000fe400078e00ff */
[----:B------:R-:W-:-:S07]  /*00e0*/  IMAD.MOV.U32 R9, RZ, RZ, R7 ;  /* 0x000000ffff097224 */ /* 0x000fce00078e0007 */
.L_x_42:
[----:B------:R-:W-:-:S06]  /*00f0*/  IMAD.WIDE R4, R9, 0x4, R2 ;  /* 0x0000000409047825 */ /* 0x000fcc00078e0202 */
[----:B0-----:R-:W2:Y:S01]  /*0100*/  LDG.E R5, desc[UR4][R4.64] ;  /* 0x0000000404057981 */ /* 0x001ea2000c1e1900 */
[----:B-1----:R-:W-:-:S05]  /*0110*/  IMAD.IADD R9, R10, 0x1, R9 ;  /* 0x000000010a097824 */ /* 0x002fca00078e0209 */
[----:B------:R-:W-:Y:S02]  /*0120*/  ISETP.GE.AND P0, PT, R9, R0, PT ;  /* 0x000000000900720c */ /* 0x000fe40003f06270 */
[----:B--2---:R-:W-:-:S11]  /*0130*/  FMNMX R8, R5, R8, !PT ;  /* 0x0000000805087209 */ /* 0x004fd60007800000 */
[----:B------:R-:W-:Y:S05]  /*0140*/  @!P0 BRA `(.L_x_42) ;  /* 0xfffffffc00e88947 */ /* 0x000fea000383ffff */
.L_x_41:
[----:B0-----:R-:W-:Y:S05]  /*0150*/  BSYNC.RECONVERGENT B0 ;  /* 0x0000000000007941 */ /* 0x001fea0003800200 */
.L_x_40:
[----:B------:R-:W0:Y:S01]  /*0160*/  SHFL.DOWN PT, R5, R8, 0x10, 0x1f ;  /* 0x0a001f0008057f89 */ /* 0x000e2200000e0000 */
[CC--:B------:R-:W-:Y:S01]  /*0170*/  ISETP.GE.AND P0, PT, R7.reuse, R0.reuse, PT ;  /* 0x000000000700720c */ /* 0x0c0fe20003f06270 */
[----:B------:R-:W-:Y:S01]  /*0180*/  BSSY.RECONVERGENT B0, `(.L_x_43) ;  /* 0x0000025000007945 */ /* 0x000fe20003800200 */
[----:B------:R-:W-:Y:S02]  /*0190*/  ISETP.GE.AND P1, PT, R7, R0, PT ;  /* 0x000000000700720c */ /* 0x000fe40003f26270 */
[----:B0-----:R-:W-:-:S05]  /*01a0*/  FMNMX R9, R5, R8, !PT ;  /* 0x0000000805097209 */ /* 0x001fca0007800000 */
[----:B------:R-:W0:Y:S02]  /*01b0*/  SHFL.DOWN PT, R4, R9, 0x8, 0x1f ;  /* 0x09001f0009047f89 */ /* 0x000e2400000e0000 */
[----:B0-----:R-:W-:-:S05]  /*01c0*/  FMNMX R10, R9, R4, !PT ;  /* 0x00000004090a7209 */ /* 0x001fca0007800000 */
[----:B------:R-:W0:Y:S02]  /*01d0*/  SHFL.DOWN PT, R5, R10, 0x4, 0x1f ;  /* 0x08801f000a057f89 */ /* 0x000e2400000e0000 */
[----:B0-----:R-:W-:-:S05]  /*01e0*/  FMNMX R11, R10, R5, !PT ;  /* 0x000000050a0b7209 */ /* 0x001fca0007800000 */
[----:B------:R-:W0:Y:S02]  /*01f0*/  SHFL.DOWN PT, R4, R11, 0x2, 0x1f ;  /* 0x08401f000b047f89 */ /* 0x000e2400000e0000 */
[----:B0-----:R-:W-:Y:S02]  /*0200*/  FMNMX R12, R11, R4, !PT ;  /* 0x000000040b0c7209 */ /* 0x001fe40007800000 */
[----:B------:R-:W0:Y:S03]  /*0210*/  LDC.64 R4, c[0x0][0x380] ;  /* 0x0000e000ff047b82 */ /* 0x000e260000000a00 */
[----:B------:R-:W1:Y:S01]  /*0220*/  SHFL.DOWN PT, R13, R12, 0x1, 0x1f ;  /* 0x08201f000c0d7f89 */ /* 0x000e6200000e0000 */
[----:B0-----:R-:W-:Y:S01]  /*0230*/  IMAD.WIDE R4, R6, 0x4, R4 ;  /* 0x0000000406047825 */ /* 0x001fe200078e0204 */
[----:B-1----:R-:W-:-:S05]  /*0240*/  FMNMX R13, R12, R13, !PT ;  /* 0x0000000d0c0d7209 */ /* 0x002fca0007800000 */
[----:B------:R0:W1:Y:S01]  /*0250*/  SHFL.IDX PT, R19, R13, RZ, 0x1f ;  /* 0x00001fff0d137589 */ /* 0x00006200000e0000 */
[----:B------:R-:W-:Y:S05]  /*0260*/  @P0 BRA `(.L_x_44) ;  /* 0x0000000000580947 */ /* 0x000fea0003800000 */
[----:B------:R-:W2:Y:S01]  /*0270*/  LDC R16, c[0x0][0x360] ;  /* 0x0000d800ff107b82 */ /* 0x000ea20000000800 */
[----:B0-----:R-:W-:-:S07]  /*0280*/  MOV R13, R7 ;  /* 0x00000007000d7202 */ /* 0x001fce0000000f00 */
[----:B------:R-:W0:Y:S02]  /*0290*/  LDC.64 R8, c[0x0][0x380] ;  /* 0x0000e000ff087b82 */ /* 0x000e240000000a00 */
.L_x_45:
[----:B---3--:R-:W-:-:S06]  /*02a0*/  IMAD.WIDE R10, R13, 0x4, R2 ;  /* 0x000000040d0a7825 */ /* 0x008fcc00078e0202 */
[----:B------:R-:W1:Y:S01]  /*02b0*/  LDG.E R10, desc[UR4][R10.64] ;  /* 0x000000040a0a7981 */ /* 0x000e62000c1e1900 */
[----:B------:R-:W-:Y:S02]  /*02c0*/  IMAD.MOV.U32 R15, RZ, RZ, 0x3bbb989d ;  /* 0x3bbb989dff0f7424 */ /* 0x000fe400078e00ff */
[----:B------:R-:W-:Y:S02]  /*02d0*/  IMAD.MOV.U32 R17, RZ, RZ, 0x437c0000 ;  /* 0x437c0000ff117424 */ /* 0x000fe400078e00ff */
[----:B-1----:R-:W-:-:S04]  /*02e0*/  FADD R12, -R19, R10 ;  /* 0x0000000a130c7221 */ /* 0x002fc80000000100 */
[----:B------:R-:W-:-:S04]  /*02f0*/  FFMA.SAT R14, R12, R15, 0.5 ;  /* 0x3f0000000c0e7423 */ /* 0x000fc8000000200f */
[----:B------:R-:W-:Y:S01]  /*0300*/  FFMA.RM R14, R14, R17, 12582913 ;  /* 0x4b4000010e0e7423 */ /* 0x000fe20000004011 */
[--C-:B------:R-:W-:Y:S02]  /*0310*/  IMAD.IADD R17, R6, 0x1, R13.reuse ;  /* 0x0000000106117824 */ /* 0x100fe400078e020d */
[----:B--2---:R-:W-:Y:S02]  /*0320*/  IMAD.IADD R13, R16, 0x1, R13 ;  /* 0x00000001100d7824 */ /* 0x004fe400078e020d */
[C---:B------:R-:W-:Y:S01]  /*0330*/  FADD R15, R14.reuse, -12583039 ;  /* 0xcb40007f0e0f7421 */ /* 0x040fe20000000000 */
[----:B------:R-:W-:Y:S01]  /*0340*/  SHF.L.U32 R14, R14, 0x17, RZ ;  /* 0x000000170e0e7819 */ /* 0x000fe200000006ff */
[----:B0-----:R-:W-:-:S04]  /*0350*/  IMAD.WIDE R10, R17, 0x4, R8 ;  /* 0x00000004110a7825 */ /* 0x001fc800078e0208 */
[----:B------:R-:W-:Y:S01]  /*0360*/  FFMA R15, R12, 1.4426950216293334961, -R15 ;  /* 0x3fb8aa3b0c0f7823 */ /* 0x000fe2000000080f */
[----:B------:R-:W-:-:S03]  /*0370*/  ISETP.GE.AND P0, PT, R13, R0, PT ;  /* 0x000000000d00720c */ /* 0x000fc60003f06270 */
[----:B------:R-:W-:-:S06]  /*0380*/  FFMA R15, R12, 1.925963033500011079e-08, R15 ;  /* 0x32a570600c0f7823 */ /* 0x000fcc000000000f */
[----:B------:R-:W0:Y:S02]  /*0390*/  MUFU.EX2 R15, R15 ;  /* 0x0000000f000f7308 */ /* 0x000e240000000800 */
[----:B0-----:R-:W-:-:S05]  /*03a0*/  FMUL R17, R14, R15 ;  /* 0x0000000f0e117220 */ /* 0x001fca0000400000 */
[----:B------:R3:W-:Y:S01]  /*03b0*/  STG.E desc[UR4][R10.64], R17 ;  /* 0x000000110a007986 */ /* 0x0007e2000c101904 */
[----:B------:R-:W-:Y:S05]  /*03c0*/  @!P0 BRA `(.L_x_45) ;  /* 0xfffffffc00b48947 */ /* 0x000fea000383ffff */
.L_x_44:
[----:B------:R-:W-:Y:S05]  /*03d0*/  BSYNC.RECONVERGENT B0 ;  /* 0x0000000000007941 */ /* 0x000fea0003800200 */
.L_x_43:
[----:B------:R-:W-:Y:S01]  /*03e0*/  BSSY.RECONVERGENT B0, `(.L_x_46) ;  /* 0x000000c000007945 */ /* 0x000fe20003800200 */
[----:B------:R-:W-:-:S03]  /*03f0*/  IMAD.MOV.U32 R6, RZ, RZ, RZ ;  /* 0x000000ffff067224 */ /* 0x000fc600078e00ff */
[----:B------:R-:W-:Y:S05]  /*0400*/  @P1 BRA `(.L_x_47) ;  /* 0x0000000000241947 */ /* 0x000fea0003800000 */
[----:B------:R-:W2:Y:S01]  /*0410*/  LDC R8, c[0x0][0x360] ;  /* 0x0000d800ff087b82 */ /* 0x000ea20000000800 */
[----:B------:R-:W-:Y:S01]  /*0420*/  IMAD.MOV.U32 R6, RZ, RZ, RZ ;  /* 0x000000ffff067224 */ /* 0x000fe200078e00ff */
[----:B------:R-:W-:-:S07]  /*0430*/  MOV R9, R7 ;  /* 0x0000000700097202 */ /* 0x000fce0000000f00 */
.L_x_48:
[----:B------:R-:W-:-:S06]  /*0440*/  IMAD.WIDE R2, R9, 0x4, R4 ;  /* 0x0000000409027825 */ /* 0x000fcc00078e0204 */
[----:B------:R-:W4:Y:S01]  /*0450*/  LDG.E R3, desc[UR4][R2.64] ;  /* 0x0000000402037981 */ /* 0x000f22000c1e1900 */
[----:B--2---:R-:W-:-:S05]  /*0460*/  IMAD.IADD R9, R8, 0x1, R9 ;  /* 0x0000000108097824 */ /* 0x004fca00078e0209 */
[----:B------:R-:W-:Y:S01]  /*0470*/  ISETP.GE.AND P0, PT, R9, R0, PT ;  /* 0x000000000900720c */ /* 0x000fe20003f06270 */
[----:B----4-:R-:W-:-:S12]  /*0480*/  FADD R6, R3, R6 ;  /* 0x0000000603067221 */ /* 0x010fd80000000000 */
[----:B------:R-:W-:Y:S05]  /*0490*/  @!P0 BRA `(.L_x_48) ;  /* 0xfffffffc00e88947 */ /* 0x000fea000383ffff */
.L_x_47:
[----:B------:R-:W-:Y:S05]  /*04a0*/  BSYNC.RECONVERGENT B0 ;  /* 0x0000000000007941 */ /* 0x000fea0003800200 */
.L_x_46:
[----:B------:R-:W2:Y:S01]  /*04b0*/  SHFL.DOWN PT, R3, R6, 0x10, 0x1f ;  /* 0x0a001f0006037f89 */ /* 0x000ea200000e0000 */
[----:B------:R-:W-:Y:S01]  /*04c0*/  ISETP.GE.AND P0, PT, R7, R0, PT ;  /* 0x000000000700720c */ /* 0x000fe20003f06270 */
[----:B--2---:R-:W-:-:S05]  /*04d0*/  FADD R2, R3, R6 ;  /* 0x0000000603027221 */ /* 0x004fca0000000000 */
[----:B------:R-:W2:Y:S02]  /*04e0*/  SHFL.DOWN PT, R3, R2, 0x8, 0x1f ;  /* 0x09001f0002037f89 */ /* 0x000ea400000e0000 */
[----:B--2---:R-:W-:-:S05]  /*04f0*/  FADD R8, R2, R3 ;  /* 0x0000000302087221 */ /* 0x004fca0000000000 */
[----:B------:R-:W2:Y:S02]  /*0500*/  SHFL.DOWN PT, R3, R8, 0x4, 0x1f ;  /* 0x08801f0008037f89 */ /* 0x000ea400000e0000 */
[----:B--2---:R-:W-:-:S05]  /*0510*/  FADD R9, R8, R3 ;  /* 0x0000000308097221 */ /* 0x004fca0000000000 */
[----:B---3--:R-:W2:Y:S02]  /*0520*/  SHFL.DOWN PT, R10, R9, 0x2, 0x1f ;  /* 0x08401f00090a7f89 */ /* 0x008ea400000e0000 */
[----:B--2---:R-:W-:-:S05]  /*0530*/  FADD R10, R9, R10 ;  /* 0x0000000a090a7221 */ /* 0x004fca0000000000 */
[----:B------:R-:W2:Y:S02]  /*0540*/  SHFL.DOWN PT, R3, R10, 0x1, 0x1f ;  /* 0x08201f000a037f89 */ /* 0x000ea400000e0000 */
[----:B--2---:R-:W-:-:S06]  /*0550*/  FADD R3, R10, R3 ;  /* 0x000000030a037221 */ /* 0x004fcc0000000000 */
[----:B------:R-:W2:Y:S01]  /*0560*/  SHFL.IDX PT, R3, R3, RZ, 0x1f ;  /* 0x00001fff03037589 */ /* 0x000ea200000e0000 */
[----:B------:R-:W-:Y:S05]  /*0570*/  @P0 EXIT ;  /* 0x000000000000094d */ /* 0x000fea0003800000 */
[----:B------:R-:W3:Y:S01]  /*0580*/  LDCU UR6, c[0x0][0x360] ;  /* 0x00006c00ff0677ac */ /* 0x000ee20008000800 */
[----:B------:R-:W4:Y:S02]  /*0590*/  LDCU UR7, c[0x0][0x394] ;  /* 0x00007280ff0777ac */ /* 0x000f240008000800 */
.L_x_51:
[----:B------:R-:W-:-:S05]  /*05a0*/  IMAD.WIDE R8, R7, 0x4, R4 ;  /* 0x0000000407087825 */ /* 0x000fca00078e0204 */
[----:B------:R-:W5:Y:S01]  /*05b0*/  LDG.E R0, desc[UR4][R8.64] ;  /* 0x0000000408007981 */ /* 0x000f62000c1e1900 */
[----:B--2---:R-:W2:Y:S01]  /*05c0*/  MUFU.RCP R2, R3 ;  /* 0x0000000300027308 */ /* 0x004ea20000001000 */
[----:B------:R-:W-:Y:S01]  /*05d0*/  BSSY.RECONVERGENT B0, `(.L_x_49) ;  /* 0x000000b000007945 */ /* 0x000fe20003800200 */
[----:B--2---:R-:W-:-:S04]  /*05e0*/  FFMA R11, -R3, R2, 1 ;  /* 0x3f800000030b7423 */ /* 0x004fc80000000102 */
[----:B------:R-:W-:Y:S02]  /*05f0*/  FFMA R11, R2, R11, R2 ;  /* 0x0000000b020b7223 */ /* 0x000fe40000000002 */
[----:B-----5:R-:W2:Y:S02]  /*0600*/  FCHK P0, R0, R3 ;  /* 0x0000000300007302 */ /* 0x020ea40000000000 */
[----:B------:R-:W-:-:S04]  /*0610*/  FFMA R2, R0, R11, RZ ;  /* 0x0000000b00027223 */ /* 0x000fc800000000ff */
[----:B------:R-:W-:-:S04]  /*0620*/  FFMA R6, -R3, R2, R0 ;  /* 0x0000000203067223 */ /* 0x000fc80000000100 */
[----:B------:R-:W-:Y:S01]  /*0630*/  FFMA R11, R11, R6, R2 ;  /* 0x000000060b0b7223 */ /* 0x000fe20000000002 */
[----:B--2---:R-:W-:Y:S06]  /*0640*/  @!P0 BRA `(.L_x_50) ;  /* 0x00000000000c8947 */ /* 0x004fec0003800000 */
[----:B------:R-:W-:-:S07]  /*0650*/  MOV R2, 0x670 ;  /* 0x0000067000027802 */ /* 0x000fce0000000f00 */
[----:B01-34-:R-:W-:Y:S05]  /*0660*/  CALL.REL.NOINC `($__internal_1_$__cuda_sm3x_div_rn_noftz_f32_slowpath) ;  /* 0x00000000001c7944 */ /* 0x01bfea0003c00000 */
[----:B------:R-:W-:-:S07]  /*0670*/  IMAD.MOV.U32 R11, RZ, RZ, R0 ;  /* 0x000000ffff0b7224 */ /* 0x000fce00078e0000 */
.L_x_50:
[----:B---34-:R-:W-:Y:S05]  /*0680*/  BSYNC.RECONVERGENT B0 ;  /* 0x0000000000007941 */ /* 0x018fea0003800200 */
.L_x_49:
[----:B------:R2:W-:Y:S01]  /*0690*/  STG.E desc[UR4][R8.64], R11 ;  /* 0x0000000b08007986 */ /* 0x0005e2000c101904 */
[----:B------:R-:W-:-:S05]  /*06a0*/  VIADD R7, R7, UR6 ;  /* 0x0000000607077c36 */ /* 0x000fca0008000000 */
[----:B------:R-:W-:-:S13]  /*06b0*/  ISETP.GE.AND P0, PT, R7, UR7, PT ;  /* 0x0000000707007c0c */ /* 0x000fda000bf06270 */
[----:B--2---:R-:W-:Y:S05]  /*06c0*/  @!P0 BRA `(.L_x_51) ;  /* 0xfffffffc00b48947 */ /* 0x004fea000383ffff */
[----:B------:R-:W-:Y:S05]  /*06d0*/  EXIT ;  /* 0x000000000000794d */ /* 0x000fea0003800000 */
        .weak           $__internal_1_$__cuda_sm3x_div_rn_noftz_f32_slowpath
        .type           $__internal_1_$__cuda_sm3x_div_rn_noftz_f32_slowpath,@function
        .size           $__internal_1_$__cuda_sm3x_div_rn_noftz_f32_slowpath,(.L_x_199 - $__internal_1_$__cuda_sm3x_div_rn_noftz_f32_slowpath)
$__internal_1_$__cuda_sm3x_div_rn_noftz_f32_slowpath:
        /* <DEDUP_REMOVED lines=11> */
[----:B------:R-:W-:Y:S01]  /*0790*/  @!P0 MOV R6, RZ ;  /* 0x000000ff00068202 */ /* 0x000fe20000000f00 */
        /* <DEDUP_REMOVED lines=19> */
[----:B------:R-:W-:Y:S02]  /*08d0*/  @P0 IMAD.MOV.U32 R6, RZ, RZ, RZ ;  /* 0x000000ffff060224 */ /* 0x000fe400078e00ff */
[----:B------:R-:W-:Y:S01]  /*08e0*/  @!P0 FFMA R11, R0, 1.84467440737095516160e+19, RZ ;  /* 0x5f800000000b8823 */ /* 0x000fe200000000ff */
[----:B------:R-:W-:Y:S02]  /*08f0*/  @!P0 IMAD.MOV.U32 R6, RZ, RZ, -0x40 ;  /* 0xffffffc0ff068424 */ /* 0x000fe400078e00ff */
[----:B------:R-:W-:Y:S02]  /*0900*/  @!P1 FFMA R12, R3, 1.84467440737095516160e+19, RZ ;  /* 0x5f800000030c9823 */ /* 0x000fe400000000ff */
[----:B------:R-:W-:-:S07]  /*0910*/  @!P1 VIADD R6, R6, 0x40 ;  /* 0x0000004006069836 */ /* 0x000fce0000000000 */
.L_x_53:
[----:B------:R-:W-:Y:S01]  /*0920*/  LEA R13, R10, 0xc0800000, 0x17 ;  /* 0xc08000000a0d7811 */ /* 0x000fe200078eb8ff */
[----:B------:R-:W-:Y:S03]  /*0930*/  BSSY.RECONVERGENT B2, `(.L_x_58) ;  /* 0x0000036000027945 */ /* 0x000fe60003800200 */
[----:B------:R-:W-:Y:S01]  /*0940*/  IADD3 R13, PT, PT, -R13, R12, RZ ;  /* 0x0000000c0d0d7210 */ /* 0x000fe20007ffe1ff */
[----:B------:R-:W-:-:S03]  /*0950*/  VIADD R12, R16, 0xffffff81 ;  /* 0xffffff81100c7836 */ /* 0x000fc60000000000 */
[----:B------:R-:W0:Y:S01]  /*0960*/  MUFU.RCP R14, R13 ;  /* 0x0000000d000e7308 */ /* 0x000e220000001000 */
[----:B------:R-:W-:Y:S01]  /*0970*/  FADD.FTZ R15, -R13, -RZ ;  /* 0x800000ff0d0f7221 */ /* 0x000fe20000010100 */
[----:B------:R-:W-:-:S03]  /*0980*/  IMAD R0, R12, -0x800000, R11 ;  /* 0xff8000000c007824 */ /* 0x000fc600078e020b */
[----:B0-----:R-:W-:-:S04]  /*0990*/  FFMA R17, R14, R15, 1 ;  /* 0x3f8000000e117423 */ /* 0x001fc8000000000f */
[----:B------:R-:W-:-:S04]  /*09a0*/  FFMA R16, R14, R17, R14 ;  /* 0x000000110e107223 */ /* 0x000fc8000000000e */
[----:B------:R-:W-:-:S04]  /*09b0*/  FFMA R11, R0, R16, RZ ;  /* 0x00000010000b7223 */ /* 0x000fc800000000ff */
[----:B------:R-:W-:-:S04]  /*09c0*/  FFMA R14, R15, R11, R0 ;  /* 0x0000000b0f0e7223 */ /* 0x000fc80000000000 */
[----:B------:R-:W-:Y:S01]  /*09d0*/  FFMA R17, R16, R14, R11 ;  /* 0x0000000e10117223 */ /* 0x000fe2000000000b */
[----:B------:R-:W-:-:S03]  /*09e0*/  IADD3 R11, PT, PT, R12, 0x7f, -R10 ;  /* 0x0000007f0c0b7810 */ /* 0x000fc60007ffe80a */
[----:B------:R-:W-:Y:S02]  /*09f0*/  FFMA R14, R15, R17, R0 ;  /* 0x000000110f0e7223 */ /* 0x000fe40000000000 */
[----:B------:R-:W-:Y:S02]  /*0a00*/  IMAD.IADD R11, R11, 0x1, R6 ;  /* 0x000000010b0b7824 */ /* 0x000fe400078e0206 */
[----:B------:R-:W-:-:S05]  /*0a10*/  FFMA R0, R16, R14, R17 ;  /* 0x0000000e10007223 */ /* 0x000fca0000000011 */
[----:B------:R-:W-:-:S04]  /*0a20*/  SHF.R.U32.HI R10, RZ, 0x17, R0 ;  /* 0x00000017ff0a7819 */ /* 0x000fc80000011600 */
[----:B------:R-:W-:-:S05]  /*0a30*/  LOP3.LUT R10, R10, 0xff, RZ, 0xc0, !PT ;  /* 0x000000ff0a0a7812 */ /* 0x000fca00078ec0ff */
[----:B------:R-:W-:-:S05]  /*0a40*/  IMAD.IADD R12, R10, 0x1, R11 ;  /* 0x000000010a0c7824 */ /* 0x000fca00078e020b */
[----:B------:R-:W-:-:S04]  /*0a50*/  IADD3 R6, PT, PT, R12, -0x1, RZ ;  /* 0xffffffff0c067810 */ /* 0x000fc80007ffe0ff */
        /* <DEDUP_REMOVED lines=9> */
[-CC-:B------:R-:W-:Y:S01]  /*0af0*/  FFMA.RZ R6, R16, R14.reuse, R17.reuse ;  /* 0x0000000e10067223 */ /* 0x180fe2000000c011 */
[----:B------:R-:W-:Y:S02]  /*0b00*/  VIADD R13, R12, 0x20 ;  /* 0x000000200c0d7836 */ /* 0x000fe40000000000 */
[-CC-:B------:R-:W-:Y:S01]  /*0b10*/  FFMA.RM R11, R16, R14.reuse, R17.reuse ;  /* 0x0000000e100b7223 */ /* 0x180fe20000004011 */
        /* <DEDUP_REMOVED lines=15> */
[----:B------:R-:W-:-:S05]  /*0c10*/  LOP3.LUT R6, R6, R11, RZ, 0xc0, !PT ;  /* 0x0000000b06067212 */ /* 0x000fca00078ec0ff */
[----:B------:R-:W-:-:S05]  /*0c20*/  IMAD.IADD R13, R13, 0x1, R6 ;  /* 0x000000010d0d7824 */ /* 0x000fca00078e0206 */
[----:B------:R-:W-:Y:S01]  /*0c30*/  LOP3.LUT R0, R13, R0, RZ, 0xfc, !PT ;  /* 0x000000000d007212 */ /* 0x000fe200078efcff */
[----:B------:R-:W-:Y:S06]  /*0c40*/  BRA `(.L_x_61) ;  /* 0x0000000000107947 */ /* 0x000fec0003800000 */
.L_x_60:
[----:B------:R-:W-:-:S04]  /*0c50*/  LOP3.LUT R0, R0, 0x80000000, RZ, 0xc0, !PT ;  /* 0x8000000000007812 */ /* 0x000fc800078ec0ff */
[----:B------:R-:W-:Y:S01]  /*0c60*/  LOP3.LUT R0, R0, 0x7f800000, RZ, 0xfc, !PT ;  /* 0x7f80000000007812 */ /* 0x000fe200078efcff */
[----:B------:R-:W-:Y:S06]  /*0c70*/  BRA `(.L_x_61) ;  /* 0x0000000000047947 */ /* 0x000fec0003800000 */
.L_x_59:
[----:B------:R-:W-:-:S07]  /*0c80*/  LEA R0, R11, R0, 0x17 ;  /* 0x000000000b007211 */ /* 0x000fce00078eb8ff */
.L_x_61:
[----:B------:R-:W-:Y:S05]  /*0c90*/  BSYNC.RECONVERGENT B2 ;  /* 0x0000000000027941 */ /* 0x000fea0003800200 */
.L_x_58:
[----:B------:R-:W-:Y:S05]  /*0ca0*/  BRA `(.L_x_62) ;  /* 0x0000000000207947 */ /* 0x000fea0003800000 */
.L_x_57:
[----:B------:R-:W-:-:S04]  /*0cb0*/  LOP3.LUT R0, R12, 0x80000000, R11, 0x48, !PT ;  /* 0x800000000c007812 */ /* 0x000fc800078e480b */
[----:B------:R-:W-:Y:S01]  /*0cc0*/  LOP3.LUT R0, R0, 0x7f800000, RZ, 0xfc, !PT ;  /* 0x7f80000000007812 */ /* 0x000fe200078efcff */
[----:B------:R-:W-:Y:S06]  /*0cd0*/  BRA `(.L_x_62) ;  /* 0x0000000000147947 */ /* 0x000fec0003800000 */
.L_x_56:
[----:B------:R-:W-:Y:S01]  /*0ce0*/  LOP3.LUT R0, R12, 0x80000000, R11, 0x48, !PT ;  /* 0x800000000c007812 */ /* 0x000fe200078e480b */
[----:B------:R-:W-:Y:S06]  /*0cf0*/  BRA `(.L_x_62) ;  /* 0x00000000000c7947 */ /* 0x000fec0003800000 */
.L_x_55:
[----:B------:R-:W0:Y:S01]  /*0d00*/  MUFU.RSQ R0, -QNAN ;  /* 0xffc0000000007908 */ /* 0x000e220000001400 */
[----:B------:R-:W-:Y:S05]  /*0d10*/  BRA `(.L_x_62) ;  /* 0x0000000000047947 */ /* 0x000fea0003800000 */
.L_x_54:
[----:B------:R-:W-:-:S07]  /*0d20*/  FADD.FTZ R0, R0, R3 ;  /* 0x0000000300007221 */ /* 0x000fce0000010000 */
.L_x_62:
[----:B------:R-:W-:Y:S05]  /*0d30*/  BSYNC.RECONVERGENT B1 ;  /* 0x0000000000017941 */ /* 0x000fea0003800200 */
.L_x_52:
[----:B------:R-:W-:Y:S02]  /*0d40*/  IMAD.MOV.U32 R10, RZ, RZ, R2 ;  /* 0x000000ffff0a7224 */ /* 0x000fe400078e0002 */
[----:B------:R-:W-:-:S04]  /*0d50*/  IMAD.MOV.U32 R11, RZ, RZ, 0x0 ;  /* 0x00000000ff0b7424 */ /* 0x000fc800078e00ff */
[----:B0-----:R-:W-:Y:S05]  /*0d60*/  RET.REL.NODEC R10 `(_Z23softmax_forward_kernel3PfPKfii) ;  /* 0xfffffff00aa47950 */ /* 0x001fea0003c3ffff */
.L_x_63:
        /* <DEDUP_REMOVED lines=9> */
.L_x_199:


//--------------------- .text._Z23softmax_forward_kernel2PfPKfii --------------------------
	.section	.text._Z23softmax_forward_kernel2PfPKfii,"ax",@progbits
	.align	128
        .global         _Z23softmax_forward_kernel2PfPKfii
        .type           _Z23softmax_forward_kernel2PfPKfii,@function
        .size           _Z23softmax_forward_kernel2PfPKfii,(.L_x_200 - _Z23softmax_forward_kernel2PfPKfii)
        .other          _Z23softmax_forward_kernel2PfPKfii,@"STO_CUDA_ENTRY STV_DEFAULT"
_Z23softmax_forward_kernel2PfPKfii:
.text._Z23softmax_forward_kernel2PfPKfii:
[----:B------:R-:W-:Y:S01]  /*0000*/  LDC R1, c[0x0][0x37c] ;  /* 0x0000df00ff017b82 */ /* 0x000fe20000000800 */
[----:B------:R-:W0:Y:S07]  /*0010*/  S2R R7, SR_TID.X ;  /* 0x0000000000077919 */ /* 0x000e2e0000002100 */
[----:B------:R-:W0:Y:S01]  /*0020*/  LDC R6, c[0x0][0x394] ;  /* 0x0000e500ff067b82 */ /* 0x000e220000000800 */
[----:B------:R-:W1:Y:S01]  /*0030*/  LDCU.64 UR6, c[0x0][0x388] ;  /* 0x00007100ff0677ac */ /* 0x000e620008000a00 */
[----:B------:R-:W-:Y:S01]  /*0040*/  BSSY.RECONVERGENT B0, `(.L_x_64) ;  /* 0x000004d000007945 */ /* 0x000fe20003800200 */
[----:B------:R-:W-:Y:S01]  /*0050*/  IMAD.MOV.U32 R10, RZ, RZ, -0x800000 ;  /* 0xff800000ff0a7424 */ /* 0x000fe200078e00ff */
[----:B------:R-:W2:Y:S04]  /*0060*/  LDCU.64 UR8, c[0x0][0x358] ;  /* 0x00006b00ff0877ac */ /* 0x000ea80008000a00 */
[----:B------:R-:W3:Y:S08]  /*0070*/  S2UR UR4, SR_CTAID.X ;  /* 0x00000000000479c3 */ /* 0x000ef00000002500 */
[----:B------:R-:W4:Y:S01]  /*0080*/  LDC R2, c[0x0][0x360] ;  /* 0x0000d800ff027b82 */ /* 0x000f220000000800 */
[----:B0-----:R-:W-:Y:S01]  /*0090*/  ISETP.GE.AND P0, PT, R7, R6, PT ;  /* 0x000000060700720c */ /* 0x001fe20003f06270 */
[----:B---3--:R-:W-:-:S04]  /*00a0*/  IMAD R0, R6, UR4, RZ ;  /* 0x0000000406007c24 */ /* 0x008fc8000f8e02ff */
[----:B------:R-:W-:-:S03]  /*00b0*/  IMAD.WIDE R8, R0, 0x4, RZ ;  /* 0x0000000400087825 */ /* 0x000fc600078e02ff */
[----:B-1----:R-:W-:-:S04]  /*00c0*/  IADD3 R4, P1, PT, R8, UR6, RZ ;  /* 0x0000000608047c10 */ /* 0x002fc8000ff3e0ff */
[----:B------:R-:W-:Y:S01]  /*00d0*/  IADD3.X R5, PT, PT, R9, UR7, RZ, P1, !PT ;  /* 0x0000000709057c10 */ /* 0x000fe20008ffe4ff */
[----:B--2---:R-:W-:Y:S08]  /*00e0*/  @P0 BRA `(.L_x_65) ;  /* 0x0000000400080947 */ /* 0x004ff00003800000 */
[----:B----4-:R-:W0:Y:S01]  /*00f0*/  I2F.U32.RP R14, R2 ;  /* 0x00000002000e7306 */ /* 0x010e220000209000 */
[----:B------:R-:W-:Y:S01]  /*0100*/  IMAD.IADD R3, R7, 0x1, R2 ;  /* 0x0000000107037824 */ /* 0x000fe200078e0202 */
[----:B------:R-:W-:Y:S01]  /*0110*/  ISETP.NE.U32.AND P2, PT, R2, RZ, PT ;  /* 0x000000ff0200720c */ /* 0x000fe20003f45070 */
[----:B------:R-:W-:Y:S03]  /*0120*/  BSSY.RECONVERGENT B1, `(.L_x_66) ;  /* 0x000002d000017945 */ /* 0x000fe60003800200 */
[CC--:B------:R-:W-:Y:S02]  /*0130*/  ISETP.GE.U32.AND P0, PT, R3.reuse, R6.reuse, PT ;  /* 0x000000060300720c */ /* 0x0c0fe40003f06070 */
[----:B------:R-:W-:Y:S02]  /*0140*/  VIMNMX.U32 R12, PT, PT, R3, R6, !PT ;  /* 0x00000006030c7248 */ /* 0x000fe40007fe0000 */
[----:B------:R-:W-:-:S04]  /*0150*/  SEL R13, RZ, 0x1, P0 ;  /* 0x00000001ff0d7807 */ /* 0x000fc80000000000 */
[----:B------:R-:W-:Y:S01]  /*0160*/  IADD3 R3, PT, PT, R12, -R3, -R13 ;  /* 0x800000030c037210 */ /* 0x000fe20007ffe80d */
[----:B0-----:R-:W0:Y:S02]  /*0170*/  MUFU.RCP R14, R14 ;  /* 0x0000000e000e7308 */ /* 0x001e240000001000 */
[----:B0-----:R-:W-:-:S06]  /*0180*/  VIADD R10, R14, 0xffffffe ;  /* 0x0ffffffe0e0a7836 */ /* 0x001fcc0000000000 */
[----:B------:R0:W1:Y:S02]  /*0190*/  F2I.FTZ.U32.TRUNC.NTZ R11, R10 ;  /* 0x0000000a000b7305 */ /* 0x000064000021f000 */
[----:B0-----:R-:W-:Y:S01]  /*01a0*/  IMAD.MOV.U32 R10, RZ, RZ, RZ ;  /* 0x000000ffff0a7224 */ /* 0x001fe200078e00ff */
[----:B-1----:R-:W-:-:S05]  /*01b0*/  IADD3 R15, PT, PT, RZ, -R11, RZ ;  /* 0x8000000bff0f7210 */ /* 0x002fca0007ffe0ff */
[----:B------:R-:W-:-:S04]  /*01c0*/  IMAD R15, R15, R2, RZ ;  /* 0x000000020f0f7224 */ /* 0x000fc800078e02ff */
[----:B------:R-:W-:-:S06]  /*01d0*/  IMAD.HI.U32 R14, R11, R15, R10 ;  /* 0x0000000f0b0e7227 */ /* 0x000fcc00078e000a */
[----:B------:R-:W-:-:S05]  /*01e0*/  IMAD.HI.U32 R14, R14, R3, RZ ;  /* 0x000000030e0e7227 */ /* 0x000fca00078e00ff */
[----:B------:R-:W-:-:S05]  /*01f0*/  IADD3 R10, PT, PT, -R14, RZ, RZ ;  /* 0x000000ff0e0a7210 */ /* 0x000fca0007ffe1ff */
[----:B------:R-:W-:Y:S02]  /*0200*/  IMAD R3, R2, R10, R3 ;  /* 0x0000000a02037224 */ /* 0x000fe400078e0203 */
[----:B------:R-:W-:-:S03]  /*0210*/  IMAD.MOV.U32 R10, RZ, RZ, -0x800000 ;  /* 0xff800000ff0a7424 */ /* 0x000fc600078e00ff */
[----:B------:R-:W-:-:S13]  /*0220*/  ISETP.GE.U32.AND P0, PT, R3, R2, PT ;  /* 0x000000020300720c */ /* 0x000fda0003f06070 */
[----:B------:R-:W-:Y:S02]  /*0230*/  @P0 IMAD.IADD R3, R3, 0x1, -R2 ;  /* 0x0000000103030824 */ /* 0x000fe400078e0a02 */
[----:B------:R-:W-:-:S03]  /*0240*/  @P0 VIADD R14, R14, 0x1 ;  /* 0x000000010e0e0836 */ /* 0x000fc60000000000 */
[----:B------:R-:W-:-:S13]  /*0250*/  ISETP.GE.U32.AND P1, PT, R3, R2, PT ;  /* 0x000000020300720c */ /* 0x000fda0003f26070 */
[----:B------:R-:W-:Y:S02]  /*0260*/  @P1 IADD3 R14, PT, PT, R14, 0x1, RZ ;  /* 0x000000010e0e1810 */ /* 0x000fe40007ffe0ff */
[----:B------:R-:W-:-:S05]  /*0270*/  @!P2 LOP3.LUT R14, RZ, R2, RZ, 0x33, !PT ;  /* 0x00000002ff0ea212 */ /* 0x000fca00078e33ff */
[----:B------:R-:W-:-:S05]  /*0280*/  IMAD.IADD R13, R13, 0x1, R14 ;  /* 0x000000010d0d7824 */ /* 0x000fca00078e020e */
[C---:B------:R-:W-:Y:S02]  /*0290*/  LOP3.LUT R3, R13.reuse, 0x3, RZ, 0xc0, !PT ;  /* 0x000000030d037812 */ /* 0x040fe400078ec0ff */
[----:B------:R-:W-:Y:S02]  /*02a0*/  ISETP.GE.U32.AND P1, PT, R13, 0x3, PT ;  /* 0x000000030d00780c */ /* 0x000fe40003f26070 */
[----:B------:R-:W-:Y:S02]  /*02b0*/  ISETP.NE.AND P0, PT, R3, 0x3, PT ;  /* 0x000000030300780c */ /* 0x000fe40003f05270 */
[----:B------:R-:W-:-:S11]  /*02c0*/  MOV R3, R7 ;  /* 0x0000000700037202 */ /* 0x000fd60000000f00 */
[----:B------:R-:W-:Y:S05]  /*02d0*/  @!P0 BRA `(.L_x_67) ;  /* 0x0000000000448947 */ /* 0x000fea0003800000 */
[----:B------:R-:W-:-:S04]  /*02e0*/  IMAD.WIDE.U32 R10, R7, 0x4, R8 ;  /* 0x00000004070a7825 */ /* 0x000fc800078e0008 */
[----:B------:R-:W-:Y:S01]  /*02f0*/  VIADD R3, R13, 0x1 ;  /* 0x000000010d037836 */ /* 0x000fe20000000000 */
[----:B------:R-:W-:Y:S01]  /*0300*/  IADD3 R14, P0, PT, R10, UR6, RZ ;  /* 0x000000060a0e7c10 */ /* 0x000fe2000ff1e0ff */
[----:B------:R-:W-:-:S03]  /*0310*/  IMAD.MOV.U32 R10, RZ, RZ, -0x800000 ;  /* 0xff800000ff0a7424 */ /* 0x000fc600078e00ff */
[----:B------:R-:W-:Y:S02]  /*0320*/  LOP3.LUT R12, R3, 0x3, RZ, 0xc0, !PT ;  /* 0x00000003030c7812 */ /* 0x000fe400078ec0ff */
[----:B------:R-:W-:Y:S02]  /*0330*/  IADD3.X R13, PT, PT, R11, UR7, RZ, P0, !PT ;  /* 0x000000070b0d7c10 */ /* 0x000fe400087fe4ff */
[----:B------:R-:W-:Y:S01]  /*0340*/  MOV R3, R7 ;  /* 0x0000000700037202 */ /* 0x000fe20000000f00 */
[----:B------:R-:W-:-:S07]  /*0350*/  IMAD.MOV R11, RZ, RZ, -R12 ;  /* 0x000000ffff0b7224 */ /* 0x000fce00078e0a0c */
.L_x_68:
[----:B------:R-:W-:-:S05]  /*0360*/  IMAD.MOV.U32 R15, RZ, RZ, R13 ;  /* 0x000000ffff0f7224 */ /* 0x000fca00078e000d */
[----:B------:R0:W2:Y:S01]  /*0370*/  LDG.E R17, desc[UR8][R14.64] ;  /* 0x000000080e117981 */ /* 0x0000a2000c1e1900 */
[----:B------:R-:W-:Y:S01]  /*0380*/  IADD3 R11, PT, PT, R11, 0x1, RZ ;  /* 0x000000010b0b7810 */ /* 0x000fe20007ffe0ff */
[----:B------:R-:W-:-:S03]  /*0390*/  IMAD.WIDE.U32 R12, R2, 0x4, R14 ;  /* 0x00000004020c7825 */ /* 0x000fc600078e000e */
[----:B------:R-:W-:Y:S01]  /*03a0*/  ISETP.NE.AND P0, PT, R11, RZ, PT ;  /* 0x000000ff0b00720c */ /* 0x000fe20003f05270 */
[----:B------:R-:W-:Y:S02]  /*03b0*/  IMAD.IADD R3, R2, 0x1, R3 ;  /* 0x0000000102037824 */ /* 0x000fe400078e0203 */
[----:B0-----:R-:W-:Y:S01]  /*03c0*/  IMAD.MOV.U32 R14, RZ, RZ, R12 ;  /* 0x000000ffff0e7224 */ /* 0x001fe200078e000c */
[----:B--2---:R-:W-:-:S09]  /*03d0*/  FMNMX R10, R17, R10, !PT ;  /* 0x0000000a110a7209 */ /* 0x004fd20007800000 */
[----:B------:R-:W-:Y:S05]  /*03e0*/  @P0 BRA `(.L_x_68) ;  /* 0xfffffffc00dc0947 */ /* 0x000fea000383ffff */
.L_x_67:
[----:B------:R-:W-:Y:S05]  /*03f0*/  BSYNC.RECONVERGENT B1 ;  /* 0x0000000000017941 */ /* 0x000fea0003800200 */
.L_x_66:
[----:B------:R-:W-:Y:S05]  /*0400*/  @!P1 BRA `(.L_x_65) ;  /* 0x0000000000409947 */ /* 0x000fea0003800000 */
.L_x_69:
[----:B------:R-:W-:Y:S01]  /*0410*/  IADD3 R15, PT, PT, R2, R3, RZ ;  /* 0x00000003020f7210 */ /* 0x000fe20007ffe0ff */
[----:B------:R-:W-:-:S04]  /*0420*/  IMAD.WIDE.U32 R12, R3, 0x4, R4 ;  /* 0x00000004030c7825 */ /* 0x000fc800078e0004 */
[C---:B------:R-:W-:Y:S02]  /*0430*/  IMAD.IADD R17, R15.reuse, 0x1, R2 ;  /* 0x000000010f117824 */ /* 0x040fe400078e0202 */
[----:B------:R-:W-:Y:S01]  /*0440*/  IMAD.WIDE.U32 R14, R15, 0x4, R4 ;  /* 0x000000040f0e7825 */ /* 0x000fe200078e0004 */
[----:B------:R-:W2:Y:S03]  /*0450*/  LDG.E R13, desc[UR8][R12.64] ;  /* 0x000000080c0d7981 */ /* 0x000ea6000c1e1900 */
[C---:B------:R-:W-:Y:S02]  /*0460*/  IMAD.IADD R3, R17.reuse, 0x1, R2 ;  /* 0x0000000111037824 */ /* 0x040fe400078e0202 */
[--C-:B------:R-:W-:Y:S01]  /*0470*/  IMAD.WIDE.U32 R16, R17, 0x4, R4.reuse ;  /* 0x0000000411107825 */ /* 0x100fe200078e0004 */
[----:B------:R-:W2:Y:S03]  /*0480*/  LDG.E R14, desc[UR8][R14.64] ;  /* 0x000000080e0e7981 */ /* 0x000ea6000c1e1900 */
[----:B------:R-:W-:-:S02]  /*0490*/  IMAD.WIDE.U32 R18, R3, 0x4, R4 ;  /* 0x0000000403127825 */ /* 0x000fc400078e0004 */
[----:B------:R-:W3:Y:S04]  /*04a0*/  LDG.E R17, desc[UR8][R16.64] ;  /* 0x0000000810117981 */ /* 0x000ee8000c1e1900 */
[----:B------:R-:W3:Y:S01]  /*04b0*/  LDG.E R18, desc[UR8][R18.64] ;  /* 0x0000000812127981 */ /* 0x000ee2000c1e1900 */
[----:B------:R-:W-:-:S04]  /*04c0*/  IADD3 R3, PT, PT, R3, R2, RZ ;  /* 0x0000000203037210 */ /* 0x000fc80007ffe0ff */
[----:B------:R-:W-:Y:S02]  /*04d0*/  ISETP.GE.AND P0, PT, R3, R6, PT ;  /* 0x000000060300720c */ /* 0x000fe40003f06270 */
[----:B--2---:R-:W-:-:S04]  /*04e0*/  FMNMX3 R10, R10, R13, R14, !PT ;  /* 0x0000000d0a0a7276 */ /* 0x004fc8000780000e */
[----:B---3--:R-:W-:-:S07]  /*04f0*/  FMNMX3 R10, R10, R17, R18, !PT ;  /* 0x000000110a0a7276 */ /* 0x008fce0007800012 */
[----:B------:R-:W-:Y:S05]  /*0500*/  @!P0 BRA `(.L_x_69) ;  /* 0xfffffffc00c08947 */ /* 0x000fea000383ffff */
.L_x_65:
[----:B------:R-:W-:Y:S05]  /*0510*/  BSYNC.RECONVERGENT B0 ;  /* 0x0000000000007941 */ /* 0x000fea0003800200 */
.L_x_64:
[----:B------:R-:W0:Y:S01]  /*0520*/  S2UR UR5, SR_CgaCtaId ;  /* 0x00000000000579c3 */ /* 0x000e220000008800 */
[----:B------:R-:W-:Y:S01]  /*0530*/  UMOV UR4, 0x400 ;  /* 0x0000040000047882 */ /* 0x000fe20000000000 */
[----:B----4-:R-:W-:Y:S01]  /*0540*/  ISETP.GE.U32.AND P0, PT, R2, 0x2, PT ;  /* 0x000000020200780c */ /* 0x010fe20003f06070 */
[----:B------:R-:W1:Y:S05]  /*0550*/  LDCU UR7, c[0x0][0x394] ;  /* 0x00007280ff0777ac */ /* 0x000e6a0008000800 */
[----:B------:R-:W2:Y:S01]  /*0560*/  S2UR UR6, SR_CgaCtaId ;  /* 0x00000000000679c3 */ /* 0x000ea20000008800 */
[----:B0-----:R-:W-:-:S06]  /*0570*/  ULEA UR4, UR5, UR4, 0x18 ;  /* 0x0000000405047291 */ /* 0x001fcc000f8ec0ff */
[----:B------:R-:W-:-:S05]  /*0580*/  LEA R3, R7, UR4, 0x2 ;  /* 0x0000000407037c11 */ /* 0x000fca000f8e10ff */
[----:B------:R0:W-:Y:S01]  /*0590*/  STS [R3], R10 ;  /* 0x0000000a03007388 */ /* 0x0001e20000000800 */
[----:B------:R-:W-:Y:S06]  /*05a0*/  BAR.SYNC.DEFER_BLOCKING 0x0 ;  /* 0x0000000000007b1d */ /* 0x000fec0000010000 */
[----:B-12---:R-:W-:Y:S05]  /*05b0*/  @!P0 BRA `(.L_x_70) ;  /* 0x0000000000308947 */ /* 0x006fea0003800000 */
[----:B------:R-:W-:-:S07]  /*05c0*/  IMAD.MOV.U32 R6, RZ, RZ, R2 ;  /* 0x000000ffff067224 */ /* 0x000fce00078e0002 */
.L_x_71:
[----:B------:R-:W-:Y:S01]  /*05d0*/  BAR.SYNC.DEFER_BLOCKING 0x0 ;  /* 0x0000000000007b1d */ /* 0x000fe20000010000 */
[----:B------:R-:W-:-:S04]  /*05e0*/  SHF.R.U32.HI R12, RZ, 0x1, R6 ;  /* 0x00000001ff0c7819 */ /* 0x000fc80000011606 */
[----:B------:R-:W-:-:S13]  /*05f0*/  ISETP.GE.U32.AND P0, PT, R7, R12, PT ;  /* 0x0000000c0700720c */ /* 0x000fda0003f06070 */
[----:B------:R-:W-:Y:S01]  /*0600*/  @!P0 IMAD R11, R12, 0x4, R3 ;  /* 0x000000040c0b8824 */ /* 0x000fe200078e0203 */
[----:B0-----:R-:W-:Y:S05]  /*0610*/  @!P0 LDS R10, [R3] ;  /* 0x00000000030a8984 */ /* 0x001fea0000000800 */
[----:B------:R-:W0:Y:S02]  /*0620*/  @!P0 LDS R11, [R11] ;  /* 0x000000000b0b8984 */ /* 0x000e240000000800 */
[----:B0-----:R-:W-:-:S05]  /*0630*/  @!P0 FMNMX R10, R10, R11, !PT ;  /* 0x0000000b0a0a8209 */ /* 0x001fca0007800000 */
[----:B------:R1:W-:Y:S01]  /*0640*/  @!P0 STS [R3], R10 ;  /* 0x0000000a03008388 */ /* 0x0003e20000000800 */
[----:B------:R-:W-:Y:S02]  /*0650*/  ISETP.GT.U32.AND P0, PT, R6, 0x3, PT ;  /* 0x000000030600780c */ /* 0x000fe40003f04070 */
[----:B------:R-:W-:-:S11]  /*0660*/  MOV R6, R12 ;  /* 0x0000000c00067202 */ /* 0x000fd60000000f00 */
[----:B-1----:R-:W-:Y:S05]  /*0670*/  @P0 BRA `(.L_x_71) ;  /* 0xfffffffc00d40947 */ /* 0x002fea000383ffff */
.L_x_70:
[----:B------:R-:W-:Y:S01]  /*0680*/  BAR.SYNC.DEFER_BLOCKING 0x0 ;  /* 0x0000000000007b1d */ /* 0x000fe20000010000 */
[----:B------:R-:W-:-:S05]  /*0690*/  ISETP.GE.AND P0, PT, R7, UR7, PT ;  /* 0x0000000707007c0c */ /* 0x000fca000bf06270 */
[----:B------:R-:W-:Y:S01]  /*06a0*/  UMOV UR4, 0x400 ;  /* 0x0000040000047882 */ /* 0x000fe20000000000 */
[----:B------:R-:W-:Y:S01]  /*06b0*/  BSSY.RECONVERGENT B0, `(.L_x_72) ;  /* 0x0000085000007945 */ /* 0x000fe20003800200 */
[----:B------:R-:W-:-:S06]  /*06c0*/  ULEA UR4, UR6, UR4, 0x18 ;  /* 0x0000000406047291 */ /* 0x000fcc000f8ec0ff */
[----:B------:R-:W-:Y:S06]  /*06d0*/  @P0 BRA `(.L_x_73) ;  /* 0x0000000800080947 */ /* 0x000fec0003800000 */
[----:B------:R-:W1:Y:S01]  /*06e0*/  I2F.U32.RP R14, R2 ;  /* 0x00000002000e7306 */ /* 0x000e620000209000 */
[----:B------:R-:W-:Y:S01]  /*06f0*/  IADD3 R12, PT, PT, R7, R2, RZ ;  /* 0x00000002070c7210 */ /* 0x000fe20007ffe0ff */
[----:B------:R-:W-:Y:S01]  /*0700*/  BSSY.RECONVERGENT B1, `(.L_x_74) ;  /* 0x000003c000017945 */ /* 0x000fe20003800200 */
[----:B------:R-:W-:Y:S02]  /*0710*/  ISETP.NE.U32.AND P2, PT, R2, RZ, PT ;  /* 0x000000ff0200720c */ /* 0x000fe40003f45070 */
[C---:B------:R-:W-:Y:S02]  /*0720*/  ISETP.GE.AND P0, PT, R12.reuse, UR7, PT ;  /* 0x000000070c007c0c */ /* 0x040fe4000bf06270 */
[----:B------:R-:W-:Y:S02]  /*0730*/  VIMNMX R6, PT, PT, R12, UR7, !PT ;  /* 0x000000070c067c48 */ /* 0x000fe4000ffe0100 */
[----:B------:R-:W-:Y:S01]  /*0740*/  SEL R13, RZ, 0x1, P0 ;  /* 0x00000001ff0d7807 */ /* 0x000fe20000000000 */
[----:B-1----:R-:W0:Y:S02]  /*0750*/  MUFU.RCP R14, R14 ;  /* 0x0000000e000e7308 */ /* 0x002e240000001000 */
[----:B0-----:R-:W-:-:S06]  /*0760*/  VIADD R10, R14, 0xffffffe ;  /* 0x0ffffffe0e0a7836 */ /* 0x001fcc0000000000 */
[----:B------:R0:W1:Y:S02]  /*0770*/  F2I.FTZ.U32.TRUNC.NTZ R11, R10 ;  /* 0x0000000a000b7305 */ /* 0x000064000021f000 */
[----:B0-----:R-:W-:Y:S02]  /*0780*/  IMAD.MOV.U32 R10, RZ, RZ, RZ ;  /* 0x000000ffff0a7224 */ /* 0x001fe400078e00ff */
[----:B-1----:R-:W-:-:S04]  /*0790*/  IMAD.MOV R15, RZ, RZ, -R11 ;  /* 0x000000ffff0f7224 */ /* 0x002fc800078e0a0b */
[----:B------:R-:W-:-:S04]  /*07a0*/  IMAD R15, R15, R2, RZ ;  /* 0x000000020f0f7224 */ /* 0x000fc800078e02ff */
[----:B------:R-:W-:Y:S01]  /*07b0*/  IMAD.HI.U32 R14, R11, R15, R10 ;  /* 0x0000000f0b0e7227 */ /* 0x000fe200078e000a */
[----:B------:R-:W-:-:S05]  /*07c0*/  IADD3 R11, PT, PT, R6, -R12, -R13 ;  /* 0x8000000c060b7210 */ /* 0x000fca0007ffe80d */
[----:B------:R-:W-:-:S04]  /*07d0*/  IMAD.HI.U32 R10, R14, R11, RZ ;  /* 0x0000000b0e0a7227 */ /* 0x000fc800078e00ff */
[----:B------:R-:W-:-:S04]  /*07e0*/  IMAD.MOV R6, RZ, RZ, -R10 ;  /* 0x000000ffff067224 */ /* 0x000fc800078e0a0a */
[----:B------:R-:W-:Y:S02]  /*07f0*/  IMAD R11, R2, R6, R11 ;  /* 0x00000006020b7224 */ /* 0x000fe400078e020b */
[----:B------:R-:W0:Y:S03]  /*0800*/  LDS R6, [UR4] ;  /* 0x00000004ff067984 */ /* 0x000e260008000800 */
[----:B------:R-:W-:-:S13]  /*0810*/  ISETP.GE.U32.AND P0, PT, R11, R2, PT ;  /* 0x000000020b00720c */ /* 0x000fda0003f06070 */
[----:B------:R-:W-:Y:S01]  /*0820*/  @P0 IADD3 R11, PT, PT, R11, -R2, RZ ;  /* 0x800000020b0b0210 */ /* 0x000fe20007ffe0ff */
[----:B------:R-:W-:-:S03]  /*0830*/  @P0 VIADD R10, R10, 0x1 ;  /* 0x000000010a0a0836 */ /* 0x000fc60000000000 */
[----:B------:R-:W-:-:S13]  /*0840*/  ISETP.GE.U32.AND P1, PT, R11, R2, PT ;  /* 0x000000020b00720c */ /* 0x000fda0003f26070 */
[----:B------:R-:W-:Y:S01]  /*0850*/  @P1 VIADD R10, R10, 0x1 ;  /* 0x000000010a0a1836 */ /* 0x000fe20000000000 */
[----:B------:R-:W-:-:S04]  /*0860*/  @!P2 LOP3.LUT R10, RZ, R2, RZ, 0x33, !PT ;  /* 0x00000002ff0aa212 */ /* 0x000fc800078e33ff */
[----:B------:R-:W-:Y:S01]  /*0870*/  IADD3 R14, PT, PT, R13, R10, RZ ;  /* 0x0000000a0d0e7210 */ /* 0x000fe20007ffe0ff */
[----:B------:R-:W-:-:S03]  /*0880*/  IMAD.MOV.U32 R13, RZ, RZ, R7 ;  /* 0x000000ffff0d7224 */ /* 0x000fc600078e0007 */
[C---:B------:R-:W-:Y:S02]  /*0890*/  LOP3.LUT R10, R14.reuse, 0x3, RZ, 0xc0, !PT ;  /* 0x000000030e0a7812 */ /* 0x040fe400078ec0ff */
[----:B------:R-:W-:Y:S02]  /*08a0*/  ISETP.GE.U32.AND P1, PT, R14, 0x3, PT ;  /* 0x000000030e00780c */ /* 0x000fe40003f26070 */
[----:B------:R-:W-:-:S13]  /*08b0*/  ISETP.NE.AND P0, PT, R10, 0x3, PT ;  /* 0x000000030a00780c */ /* 0x000fda0003f05270 */
[----:B0-----:R-:W-:Y:S05]  /*08c0*/  @!P0 BRA `(.L_x_75) ;  /* 0x00000000007c8947 */ /* 0x001fea0003800000 */
[----:B------:R-:W0:Y:S01]  /*08d0*/  LDCU.64 UR10, c[0x0][0x388] ;  /* 0x00007100ff0a77ac */ /* 0x000e220008000a00 */
[----:B------:R-:W1:Y:S01]  /*08e0*/  LDC.64 R10, c[0x0][0x380] ;  /* 0x0000e000ff0a7b82 */ /* 0x000e620000000a00 */
[----:B------:R-:W-:Y:S01]  /*08f0*/  IMAD.WIDE.U32 R12, R7, 0x4, R8 ;  /* 0x00000004070c7825 */ /* 0x000fe200078e0008 */
[----:B------:R-:W-:-:S03]  /*0900*/  IADD3 R17, PT, PT, R0, R7, RZ ;  /* 0x0000000700117210 */ /* 0x000fc60007ffe0ff */
[----:B------:R-:W-:-:S05]  /*0910*/  VIADD R14, R14, 0x1 ;  /* 0x000000010e0e7836 */ /* 0x000fca0000000000 */
[----:B------:R-:W-:Y:S02]  /*0920*/  LOP3.LUT R14, R14, 0x3, RZ, 0xc0, !PT ;  /* 0x000000030e0e7812 */ /* 0x000fe400078ec0ff */
[----:B0-----:R-:W-:-:S03]  /*0930*/  IADD3 R16, P0, PT, R12, UR10, RZ ;  /* 0x0000000a0c107c10 */ /* 0x001fc6000ff1e0ff */
[----:B------:R-:W-:Y:S01]  /*0940*/  IMAD.MOV R12, RZ, RZ, -R14 ;  /* 0x000000ffff0c7224 */ /* 0x000fe200078e0a0e */
[----:B------:R-:W-:Y:S01]  /*0950*/  IADD3.X R15, PT, PT, R13, UR11, RZ, P0, !PT ;  /* 0x0000000b0d0f7c10 */ /* 0x000fe200087fe4ff */
[----:B------:R-:W-:-:S08]  /*0960*/  IMAD R13, R14, R2, R7 ;  /* 0x000000020e0d7224 */ /* 0x000fd000078e0207 */
.L_x_76:
[----:B------:R-:W-:-:S05]  /*0970*/  IMAD.MOV.U32 R14, RZ, RZ, R16 ;  /* 0x000000ffff0e7224 */ /* 0x000fca00078e0010 */
[----:B0-----:R0:W2:Y:S01]  /*0980*/  LDG.E R19, desc[UR8][R14.64] ;  /* 0x000000080e137981 */ /* 0x0010a2000c1e1900 */
[----:B------:R-:W-:Y:S02]  /*0990*/  HFMA2 R16, -RZ, RZ, 0.96630859375, -0.0022525787353515625 ;  /* 0x3bbb989dff107431 */ /* 0x000fe400000001ff */
[----:B------:R-:W-:Y:S02]  /*09a0*/  IMAD.MOV.U32 R21, RZ, RZ, 0x437c0000 ;  /* 0x437c0000ff157424 */ /* 0x000fe400078e00ff */
[----:B------:R-:W-:-:S05]  /*09b0*/  VIADD R12, R12, 0x1 ;  /* 0x000000010c0c7836 */ /* 0x000fca0000000000 */
[----:B------:R-:W-:Y:S01]  /*09c0*/  ISETP.NE.AND P0, PT, R12, RZ, PT ;  /* 0x000000ff0c00720c */ /* 0x000fe20003f05270 */
[----:B0-----:R-:W-:-:S04]  /*09d0*/  IMAD.WIDE.U32 R14, R2, 0x4, R14 ;  /* 0x00000004020e7825 */ /* 0x001fc800078e000e */
[----:B--2---:R-:W-:-:S04]  /*09e0*/  FADD R19, -R6, R19 ;  /* 0x0000001306137221 */ /* 0x004fc80000000100 */
[----:B------:R-:W-:-:S04]  /*09f0*/  FFMA.SAT R16, R19, R16, 0.5 ;  /* 0x3f00000013107423 */ /* 0x000fc80000002010 */
[----:B------:R-:W-:-:S04]  /*0a00*/  FFMA.RM R16, R16, R21, 12582913 ;  /* 0x4b40000110107423 */ /* 0x000fc80000004015 */
[C---:B------:R-:W-:Y:S01]  /*0a10*/  FADD R18, R16.reuse, -12583039 ;  /* 0xcb40007f10127421 */ /* 0x040fe20000000000 */
[----:B------:R-:W-:-:S03]  /*0a20*/  SHF.L.U32 R16, R16, 0x17, RZ ;  /* 0x0000001710107819 */ /* 0x000fc600000006ff */
[----:B------:R-:W-:-:S04]  /*0a30*/  FFMA R18, R19, 1.4426950216293334961, -R18 ;  /* 0x3fb8aa3b13127823 */ /* 0x000fc80000000812 */
[----:B------:R-:W-:Y:S01]  /*0a40*/  FFMA R20, R19, 1.925963033500011079e-08, R18 ;  /* 0x32a5706013147823 */ /* 0x000fe20000000012 */
[----:B-1----:R-:W-:-:S03]  /*0a50*/  IMAD.WIDE R18, R17, 0x4, R10 ;  /* 0x0000000411127825 */ /* 0x002fc600078e020a */
[----:B------:R-:W0:Y:S01]  /*0a60*/  MUFU.EX2 R21, R20 ;  /* 0x0000001400157308 */ /* 0x000e220000000800 */
[----:B------:R-:W-:Y:S02]  /*0a70*/  IMAD.IADD R17, R2, 0x1, R17 ;  /* 0x0000000102117824 */ /* 0x000fe400078e0211 */
[----:B0-----:R-:W-:Y:S01]  /*0a80*/  FMUL R21, R16, R21 ;  /* 0x0000001510157220 */ /* 0x001fe20000400000 */
[----:B------:R-:W-:-:S04]  /*0a90*/  MOV R16, R14 ;  /* 0x0000000e00107202 */ /* 0x000fc80000000f00 */
[----:B------:R0:W-:Y:S01]  /*0aa0*/  STG.E desc[UR8][R18.64], R21 ;  /* 0x0000001512007986 */ /* 0x0001e2000c101908 */
[----:B------:R-:W-:Y:S05]  /*0ab0*/  @P0 BRA `(.L_x_76) ;  /* 0xfffffffc00ac0947 */ /* 0x000fea000383ffff */
.L_x_75:
[----:B------:R-:W-:Y:S05]  /*0ac0*/  BSYNC.RECONVERGENT B1 ;  /* 0x0000000000017941 */ /* 0x000fea0003800200 */
.L_x_74:
[----:B------:R-:W-:Y:S05]  /*0ad0*/  @!P1 BRA `(.L_x_73) ;  /* 0x0000000400089947 */ /* 0x000fea0003800000 */
[----:B------:R-:W1:Y:S01]  /*0ae0*/  LDC.64 R10, c[0x0][0x380] ;  /* 0x0000e000ff0a7b82 */ /* 0x000e620000000a00 */
[----:B------:R-:W-:-:S07]  /*0af0*/  SHF.L.U32 R17, R2, 0x2, RZ ;  /* 0x0000000202117819 */ /* 0x000fce00000006ff */
.L_x_77:
[----:B--2---:R-:W-:-:S06]  /*0b00*/  IMAD.WIDE.U32 R14, R13, 0x4, R4 ;  /* 0x000000040d0e7825 */ /* 0x004fcc00078e0004 */
[----:B------:R-:W2:Y:S01]  /*0b10*/  LDG.E R15, desc[UR8][R14.64] ;  /* 0x000000080e0f7981 */ /* 0x000ea2000c1e1900 */
[----:B0-----:R-:W-:Y:S02]  /*0b20*/  HFMA2 R18, -RZ, RZ, 3.7421875, 0 ;  /* 0x437c0000ff127431 */ /* 0x001fe400000001ff */
[----:B------:R-:W-:Y:S02]  /*0b30*/  IMAD.MOV.U32 R16, RZ, RZ, 0x3bbb989d ;  /* 0x3bbb989dff107424 */ /* 0x000fe400078e00ff */
[----:B--2---:R-:W-:-:S04]  /*0b40*/  FADD R19, -R6, R15 ;  /* 0x0000000f06137221 */ /* 0x004fc80000000100 */
[----:B------:R-:W-:-:S04]  /*0b50*/  FFMA.SAT R21, R19, R16, 0.5 ;  /* 0x3f00000013157423 */ /* 0x000fc80000002010 */
[----:B------:R-:W-:-:S04]  /*0b60*/  FFMA.RM R21, R21, R18, 12582913 ;  /* 0x4b40000115157423 */ /* 0x000fc80000004012 */
[C---:B------:R-:W-:Y:S01]  /*0b70*/  FADD R12, R21.reuse, -12583039 ;  /* 0xcb40007f150c7421 */ /* 0x040fe20000000000 */
[----:B------:R-:W-:-:S03]  /*0b80*/  SHF.L.U32 R21, R21, 0x17, RZ ;  /* 0x0000001715157819 */ /* 0x000fc600000006ff */
[----:B------:R-:W-:-:S04]  /*0b90*/  FFMA R12, R19, 1.4426950216293334961, -R12 ;  /* 0x3fb8aa3b130c7823 */ /* 0x000fc8000000080c */
[----:B------:R-:W-:Y:S01]  /*0ba0*/  FFMA R12, R19, 1.925963033500011079e-08, R12 ;  /* 0x32a57060130c7823 */ /* 0x000fe2000000000c */
[--C-:B------:R-:W-:Y:S02]  /*0bb0*/  IMAD.IADD R19, R0, 0x1, R13.reuse ;  /* 0x0000000100137824 */ /* 0x100fe400078e020d */
[----:B------:R-:W-:Y:S02]  /*0bc0*/  IMAD.IADD R13, R2, 0x1, R13 ;  /* 0x00000001020d7824 */ /* 0x000fe400078e020d */
[----:B-1----:R-:W-:Y:S01]  /*0bd0*/  IMAD.WIDE R14, R19, 0x4, R10 ;  /* 0x00000004130e7825 */ /* 0x002fe200078e020a */
[----:B------:R-:W0:Y:S03]  /*0be0*/  MUFU.EX2 R12, R12 ;  /* 0x0000000c000c7308 */ /* 0x000e260000000800 */
[----:B0-----:R-:W-:Y:S01]  /*0bf0*/  FMUL R19, R21, R12 ;  /* 0x0000000c15137220 */ /* 0x001fe20000400000 */
[----:B------:R-:W-:-:S04]  /*0c00*/  IMAD.WIDE.U32 R20, R13, 0x4, R4 ;  /* 0x000000040d147825 */ /* 0x000fc800078e0004 */
[----:B------:R0:W-:Y:S04]  /*0c10*/  STG.E desc[UR8][R14.64], R19 ;  /* 0x000000130e007986 */ /* 0x0001e8000c101908 */
[----:B------:R-:W2:Y:S01]  /*0c20*/  LDG.E R21, desc[UR8][R20.64] ;  /* 0x0000000814157981 */ /* 0x000ea2000c1e1900 */
[----:B0-----:R-:W-:Y:S02]  /*0c30*/  IMAD.IADD R19, R13, 0x1, R2 ;  /* 0x000000010d137824 */ /* 0x001fe400078e0202 */
[----:B--2---:R-:W-:Y:S02]  /*0c40*/  FADD R23, -R6, R21 ;  /* 0x0000001506177221 */ /* 0x004fe40000000100 */
[----:B------:R-:W-:-:S04]  /*0c50*/  IMAD.WIDE.U32 R20, R19, 0x4, R4 ;  /* 0x0000000413147825 */ /* 0x000fc800078e0004 */
[----:B------:R-:W-:-:S04]  /*0c60*/  FFMA.SAT R25, R23, R16, 0.5 ;  /* 0x3f00000017197423 */ /* 0x000fc80000002010 */
[----:B------:R-:W-:-:S04]  /*0c70*/  FFMA.RM R25, R25, R18, 12582913 ;  /* 0x4b40000119197423 */ /* 0x000fc80000004012 */
[C---:B------:R-:W-:Y:S01]  /*0c80*/  FADD R12, R25.reuse, -12583039 ;  /* 0xcb40007f190c7421 */ /* 0x040fe20000000000 */
[----:B------:R-:W-:-:S03]  /*0c90*/  SHF.L.U32 R25, R25, 0x17, RZ ;  /* 0x0000001719197819 */ /* 0x000fc600000006ff */
[----:B------:R-:W-:-:S04]  /*0ca0*/  FFMA R12, R23, 1.4426950216293334961, -R12 ;  /* 0x3fb8aa3b170c7823 */ /* 0x000fc8000000080c */
[----:B------:R-:W-:Y:S01]  /*0cb0*/  FFMA R23, R23, 1.925963033500011079e-08, R12 ;  /* 0x32a5706017177823 */ /* 0x000fe2000000000c */
[----:B------:R-:W-:-:S03]  /*0cc0*/  IADD3 R12, P0, PT, R17, R14, RZ ;  /* 0x0000000e110c7210 */ /* 0x000fc60007f1e0ff */
[----:B------:R-:W0:Y:S01]  /*0cd0*/  MUFU.EX2 R22, R23 ;  /* 0x0000001700167308 */ /* 0x000e220000000800 */
[----:B------:R-:W-:Y:S01]  /*0ce0*/  IADD3.X R13, PT, PT, RZ, R15, RZ, P0, !PT ;  /* 0x0000000fff0d7210 */ /* 0x000fe200007fe4ff */
[----:B0-----:R-:W-:-:S05]  /*0cf0*/  FMUL R25, R25, R22 ;  /* 0x0000001619197220 */ /* 0x001fca0000400000 */
[----:B------:R0:W-:Y:S04]  /*0d00*/  STG.E desc[UR8][R12.64], R25 ;  /* 0x000000190c007986 */ /* 0x0001e8000c101908 */
[----:B------:R-:W2:Y:S01]  /*0d10*/  LDG.E R21, desc[UR8][R20.64] ;  /* 0x0000000814157981 */ /* 0x000ea2000c1e1900 */
[----:B------:R-:W-:Y:S01]  /*0d20*/  IADD3 R19, PT, PT, R19, R2, RZ ;  /* 0x0000000213137210 */ /* 0x000fe20007ffe0ff */
[----:B--2---:R-:W-:-:S04]  /*0d30*/  FADD R15, -R6, R21 ;  /* 0x00000015060f7221 */ /* 0x004fc80000000100 */
[----:B------:R-:W-:-:S04]  /*0d40*/  FFMA.SAT R27, R15, R16, 0.5 ;  /* 0x3f0000000f1b7423 */ /* 0x000fc80000002010 */
[----:B------:R-:W-:-:S04]  /*0d50*/  FFMA.RM R27, R27, R18, 12582913 ;  /* 0x4b4000011b1b7423 */ /* 0x000fc80000004012 */
[C---:B------:R-:W-:Y:S01]  /*0d60*/  FADD R14, R27.reuse, -12583039 ;  /* 0xcb40007f1b0e7421 */ /* 0x040fe20000000000 */
[----:B------:R-:W-:-:S03]  /*0d70*/  IMAD.SHL.U32 R27, R27, 0x800000, RZ ;  /* 0x008000001b1b7824 */ /* 0x000fc600078e00ff */
[----:B------:R-:W-:-:S04]  /*0d80*/  FFMA R14, R15, 1.4426950216293334961, -R14 ;  /* 0x3fb8aa3b0f0e7823 */ /* 0x000fc8000000080e */
[----:B------:R-:W-:Y:S01]  /*0d90*/  FFMA R22, R15, 1.925963033500011079e-08, R14 ;  /* 0x32a570600f167823 */ /* 0x000fe2000000000e */
[----:B------:R-:W-:-:S05]  /*0da0*/  IADD3 R14, P0, PT, R17, R12, RZ ;  /* 0x0000000c110e7210 */ /* 0x000fca0007f1e0ff */
[----:B------:R-:W1:Y:S01]  /*0db0*/  MUFU.EX2 R22, R22 ;  /* 0x0000001600167308 */ /* 0x000e620000000800 */
[----:B------:R-:W-:Y:S02]  /*0dc0*/  IMAD.X R15, RZ, RZ, R13, P0 ;  /* 0x000000ffff0f7224 */ /* 0x000fe400000e060d */
[----:B0-----:R-:W-:-:S04]  /*0dd0*/  IMAD.WIDE.U32 R12, R19, 0x4, R4 ;  /* 0x00000004130c7825 */ /* 0x001fc800078e0004 */
[----:B-1----:R-:W-:-:S05]  /*0de0*/  FMUL R27, R27, R22 ;  /* 0x000000161b1b7220 */ /* 0x002fca0000400000 */
[----:B------:R2:W-:Y:S04]  /*0df0*/  STG.E desc[UR8][R14.64], R27 ;  /* 0x0000001b0e007986 */ /* 0x0005e8000c101908 */
[----:B------:R-:W3:Y:S01]  /*0e00*/  LDG.E R13, desc[UR8][R12.64] ;  /* 0x000000080c0d7981 */ /* 0x000ee2000c1e1900 */
[----:B------:R-:W-:Y:S01]  /*0e10*/  IADD3 R20, P0, PT, R17, R14, RZ ;  /* 0x0000000e11147210 */ /* 0x000fe20007f1e0ff */
[----:B---3--:R-:W-:Y:S01]  /*0e20*/  FADD R21, -R6, R13 ;  /* 0x0000000d06157221 */ /* 0x008fe20000000100 */
[----:B------:R-:W-:-:S03]  /*0e30*/  IADD3 R13, PT, PT, R19, R2, RZ ;  /* 0x00000002130d7210 */ /* 0x000fc60007ffe0ff */
[----:B------:R-:W-:-:S04]  /*0e40*/  FFMA.SAT R23, R21, R16, 0.5 ;  /* 0x3f00000015177423 */ /* 0x000fc80000002010 */
[----:B------:R-:W-:-:S04]  /*0e50*/  FFMA.RM R23, R23, R18, 12582913 ;  /* 0x4b40000117177423 */ /* 0x000fc80000004012 */
[C---:B------:R-:W-:Y:S01]  /*0e60*/  FADD R16, R23.reuse, -12583039 ;  /* 0xcb40007f17107421 */ /* 0x040fe20000000000 */
[----:B------:R-:W-:-:S03]  /*0e70*/  SHF.L.U32 R23, R23, 0x17, RZ ;  /* 0x0000001717177819 */ /* 0x000fc600000006ff */
[----:B------:R-:W-:-:S04]  /*0e80*/  FFMA R16, R21, 1.4426950216293334961, -R16 ;  /* 0x3fb8aa3b15107823 */ /* 0x000fc80000000810 */
[----:B------:R-:W-:Y:S01]  /*0e90*/  FFMA R16, R21, 1.925963033500011079e-08, R16 ;  /* 0x32a5706015107823 */ /* 0x000fe20000000010 */
[----:B------:R-:W-:Y:S01]  /*0ea0*/  IMAD.X R21, RZ, RZ, R15, P0 ;  /* 0x000000ffff157224 */ /* 0x000fe200000e060f */
[----:B------:R-:W-:-:S04]  /*0eb0*/  ISETP.GE.AND P0, PT, R13, UR7, PT ;  /* 0x000000070d007c0c */ /* 0x000fc8000bf06270 */
[----:B------:R-:W0:Y:S02]  /*0ec0*/  MUFU.EX2 R16, R16 ;  /* 0x0000001000107308 */ /* 0x000e240000000800 */
[----:B0-----:R-:W-:-:S05]  /*0ed0*/  FMUL R23, R23, R16 ;  /* 0x0000001017177220 */ /* 0x001fca0000400000 */
[----:B------:R2:W-:Y:S02]  /*0ee0*/  STG.E desc[UR8][R20.64], R23 ;  /* 0x0000001714007986 */ /* 0x0005e4000c101908 */
[----:B------:R-:W-:Y:S05]  /*0ef0*/  @!P0 BRA `(.L_x_77) ;  /* 0xfffffffc00008947 */ /* 0x000fea000383ffff */
.L_x_73:
[----:B------:R-:W-:Y:S05]  /*0f00*/  BSYNC.RECONVERGENT B0 ;  /* 0x0000000000007941 */ /* 0x000fea0003800200 */
.L_x_72:
[----:B------:R-:W1:Y:S01]  /*0f10*/  LDCU.64 UR4, c[0x0][0x380] ;  /* 0x00007000ff0477ac */ /* 0x000e620008000a00 */
[----:B------:R-:W-:Y:S01]  /*0f20*/  BAR.SYNC.DEFER_BLOCKING 0x0 ;  /* 0x0000000000007b1d */ /* 0x000fe20000010000 */
[----:B------:R-:W-:Y:S01]  /*0f30*/  ISETP.GE.AND P1, PT, R7, UR7, PT ;  /* 0x0000000707007c0c */ /* 0x000fe2000bf26270 */
[----:B------:R-:W-:-:S04]  /*0f40*/  IMAD.MOV.U32 R0, RZ, RZ, RZ ;  /* 0x000000ffff007224 */ /* 0x000fc800078e00ff */
[----:B------:R-:W-:Y:S01]  /*0f50*/  BSSY.RECONVERGENT B0, `(.L_x_78) ;  /* 0x0000048000007945 */ /* 0x000fe20003800200 */
[----:B-1----:R-:W-:-:S04]  /*0f60*/  IADD3 R4, P0, PT, R8, UR4, RZ ;  /* 0x0000000408047c10 */ /* 0x002fc8000ff1e0ff */
[----:B------:R-:W-:-:S03]  /*0f70*/  IADD3.X R5, PT, PT, R9, UR5, RZ, P0, !PT ;  /* 0x0000000509057c10 */ /* 0x000fc600087fe4ff */
[----:B------:R-:W-:Y:S06]  /*0f80*/  @P1 BRA `(.L_x_79) ;  /* 0x0000000400101947 */ /* 0x000fec0003800000 */
[----:B------:R-:W1:Y:S01]  /*0f90*/  I2F.U32.RP R12, R2 ;  /* 0x00000002000c7306 */ /* 0x000e620000209000 */
[----:B------:R-:W-:Y:S01]  /*0fa0*/  IADD3 R0, PT, PT, R7, R2, RZ ;  /* 0x0000000207007210 */ /* 0x000fe20007ffe0ff */
[----:B------:R-:W-:Y:S01]  /*0fb0*/  BSSY.RECONVERGENT B1, `(.L_x_80) ;  /* 0x000002e000017945 */ /* 0x000fe20003800200 */
[----:B------:R-:W-:Y:S02]  /*0fc0*/  ISETP.NE.U32.AND P2, PT, R2, RZ, PT ;  /* 0x000000ff0200720c */ /* 0x000fe40003f45070 */
[C---:B------:R-:W-:Y:S02]  /*0fd0*/  ISETP.GE.AND P0, PT, R0.reuse, UR7, PT ;  /* 0x0000000700007c0c */ /* 0x040fe4000bf06270 */
[----:B------:R-:W-:Y:S02]  /*0fe0*/  VIMNMX R13, PT, PT, R0, UR7, !PT ;  /* 0x00000007000d7c48 */ /* 0x000fe4000ffe0100 */
[----:B------:R-:W-:Y:S02]  /*0ff0*/  SEL R6, RZ, 0x1, P0 ;  /* 0x00000001ff067807 */ /* 0x000fe40000000000 */
[----:B0-----:R-:W-:-:S02]  /*1000*/  MOV R19, R7 ;  /* 0x0000000700137202 */ /* 0x001fc40000000f00 */
[----:B------:R-:W-:Y:S01]  /*1010*/  IADD3 R13, PT, PT, R13, -R0, -R6 ;  /* 0x800000000d0d7210 */ /* 0x000fe20007ffe806 */
[----:B-1----:R-:W0:Y:S02]  /*1020*/  MUFU.RCP R12, R12 ;  /* 0x0000000c000c7308 */ /* 0x002e240000001000 */
[----:B0-----:R-:W-:-:S06]  /*1030*/  IADD3 R10, PT, PT, R12, 0xffffffe, RZ ;  /* 0x0ffffffe0c0a7810 */ /* 0x001fcc0007ffe0ff */
[----:B------:R0:W2:Y:S02]  /*1040*/  F2I.FTZ.U32.TRUNC.NTZ R11, R10 ;  /* 0x0000000a000b7305 */ /* 0x0000a4000021f000 */
[----:B0-----:R-:W-:Y:S02]  /*1050*/  IMAD.MOV.U32 R10, RZ, RZ, RZ ;  /* 0x000000ffff0a7224 */ /* 0x001fe400078e00ff */
[----:B--2---:R-:W-:-:S04]  /*1060*/  IMAD.MOV R15, RZ, RZ, -R11 ;  /* 0x000000ffff0f7224 */ /* 0x004fc800078e0a0b */
[----:B------:R-:W-:-:S04]  /*1070*/  IMAD R15, R15, R2, RZ ;  /* 0x000000020f0f7224 */ /* 0x000fc800078e02ff */
[----:B------:R-:W-:-:S06]  /*1080*/  IMAD.HI.U32 R12, R11, R15, R10 ;  /* 0x0000000f0b0c7227 */ /* 0x000fcc00078e000a */
[----:B------:R-:W-:-:S05]  /*1090*/  IMAD.HI.U32 R11, R12, R13, RZ ;  /* 0x0000000d0c0b7227 */ /* 0x000fca00078e00ff */
[----:B------:R-:W-:-:S05]  /*10a0*/  IADD3 R0, PT, PT, -R11, RZ, RZ ;  /* 0x000000ff0b007210 */ /* 0x000fca0007ffe1ff */
[----:B------:R-:W-:-:S05]  /*10b0*/  IMAD R13, R2, R0, R13 ;  /* 0x00000000020d7224 */ /* 0x000fca00078e020d */
[----:B------:R-:W-:-:S13]  /*10c0*/  ISETP.GE.U32.AND P0, PT, R13, R2, PT ;  /* 0x000000020d00720c */ /* 0x000fda0003f06070 */
[----:B------:R-:W-:Y:S01]  /*10d0*/  @P0 IMAD.IADD R13, R13, 0x1, -R2 ;  /* 0x000000010d0d0824 */ /* 0x000fe200078e0a02 */
[----:B------:R-:W-:-:S04]  /*10e0*/  @P0 IADD3 R11, PT, PT, R11, 0x1, RZ ;  /* 0x000000010b0b0810 */ /* 0x000fc80007ffe0ff */
[----:B------:R-:W-:-:S13]  /*10f0*/  ISETP.GE.U32.AND P1, PT, R13, R2, PT ;  /* 0x000000020d00720c */ /* 0x000fda0003f26070 */
[----:B------:R-:W-:Y:S01]  /*1100*/  @P1 VIADD R11, R11, 0x1 ;  /* 0x000000010b0b1836 */ /* 0x000fe20000000000 */
[----:B------:R-:W-:-:S04]  /*1110*/  @!P2 LOP3.LUT R11, RZ, R2, RZ, 0x33, !PT ;  /* 0x00000002ff0ba212 */ /* 0x000fc800078e33ff */
[----:B------:R-:W-:-:S04]  /*1120*/  IADD3 R6, PT, PT, R6, R11, RZ ;  /* 0x0000000b06067210 */ /* 0x000fc80007ffe0ff */
[C---:B------:R-:W-:Y:S02]  /*1130*/  LOP3.LUT R0, R6.reuse, 0x3, RZ, 0xc0, !PT ;  /* 0x0000000306007812 */ /* 0x040fe400078ec0ff */
[----:B------:R-:W-:Y:S02]  /*1140*/  ISETP.GE.U32.AND P1, PT, R6, 0x3, PT ;  /* 0x000000030600780c */ /* 0x000fe40003f26070 */
[----:B------:R-:W-:Y:S01]  /*1150*/  ISETP.NE.AND P0, PT, R0, 0x3, PT ;  /* 0x000000030000780c */ /* 0x000fe20003f05270 */
[----:B------:R-:W-:-:S12]  /*1160*/  IMAD.MOV.U32 R0, RZ, RZ, RZ ;  /* 0x000000ffff007224 */ /* 0x000fd800078e00ff */
[----:B------:R-:W-:Y:S05]  /*1170*/  @!P0 BRA `(.L_x_81) ;  /* 0x0000000000448947 */ /* 0x000fea0003800000 */
[----:B------:R-:W-:-:S04]  /*1180*/  IMAD.WIDE.U32 R10, R7, 0x4, R8 ;  /* 0x00000004070a7825 */ /* 0x000fc800078e0008 */
[----:B------:R-:W-:Y:S01]  /*1190*/  VIADD R0, R6, 0x1 ;  /* 0x0000000106007836 */ /* 0x000fe20000000000 */
[----:B------:R-:W-:Y:S01]  /*11a0*/  IADD3 R10, P0, PT, R10, UR4, RZ ;  /* 0x000000040a0a7c10 */ /* 0x000fe2000ff1e0ff */
[----:B------:R-:W-:-:S03]  /*11b0*/  IMAD.MOV.U32 R19, RZ, RZ, R7 ;  /* 0x000000ffff137224 */ /* 0x000fc600078e0007 */
[----:B------:R-:W-:Y:S01]  /*11c0*/  LOP3.LUT R6, R0, 0x3, RZ, 0xc0, !PT ;  /* 0x0000000300067812 */ /* 0x000fe200078ec0ff */
[----:B------:R-:W-:Y:S01]  /*11d0*/  HFMA2 R0, -RZ, RZ, 0, 0 ;  /* 0x00000000ff007431 */ /* 0x000fe200000001ff */
[----:B------:R-:W-:Y:S02]  /*11e0*/  IADD3.X R11, PT, PT, R11, UR5, RZ, P0, !PT ;  /* 0x000000050b0b7c10 */ /* 0x000fe400087fe4ff */
[----:B------:R-:W-:-:S07]  /*11f0*/  IADD3 R6, PT, PT, -R6, RZ, RZ ;  /* 0x000000ff06067210 */ /* 0x000fce0007ffe1ff */
.L_x_82:
[----:B------:R-:W-:Y:S01]  /*1200*/  IMAD.MOV.U32 R12, RZ, RZ, R10 ;  /* 0x000000ffff0c7224 */ /* 0x000fe200078e000a */
[----:B------:R-:W-:-:S05]  /*1210*/  MOV R13, R11 ;  /* 0x0000000b000d7202 */ /* 0x000fca0000000f00 */
[----:B------:R-:W2:Y:S01]  /*1220*/  LDG.E R15, desc[UR8][R12.64] ;  /* 0x000000080c0f7981 */ /* 0x000ea2000c1e1900 */
[----:B------:R-:W-:Y:S01]  /*1230*/  VIADD R6, R6, 0x1 ;  /* 0x0000000106067836 */ /* 0x000fe20000000000 */
[C---:B------:R-:W-:Y:S01]  /*1240*/  IADD3 R19, PT, PT, R2.reuse, R19, RZ ;  /* 0x0000001302137210 */ /* 0x040fe20007ffe0ff */
[----:B------:R-:W-:-:S03]  /*1250*/  IMAD.WIDE.U32 R10, R2, 0x4, R12 ;  /* 0x00000004020a7825 */ /* 0x000fc600078e000c */
[----:B------:R-:W-:Y:S01]  /*1260*/  ISETP.NE.AND P0, PT, R6, RZ, PT ;  /* 0x000000ff0600720c */ /* 0x000fe20003f05270 */
[----:B--2---:R-:W-:-:S12]  /*1270*/  FADD R0, R15, R0 ;  /* 0x000000000f007221 */ /* 0x004fd80000000000 */
[----:B------:R-:W-:Y:S05]  /*1280*/  @P0 BRA `(.L_x_82) ;  /* 0xfffffffc00dc0947 */ /* 0x000fea000383ffff */
.L_x_81:
[----:B------:R-:W-:Y:S05]  /*1290*/  BSYNC.RECONVERGENT B1 ;  /* 0x0000000000017941 */ /* 0x000fea0003800200 */
.L_x_80:
[----:B------:R-:W-:Y:S05]  /*12a0*/  @!P1 BRA `(.L_x_79) ;  /* 0x0000000000489947 */ /* 0x000fea0003800000 */
.L_x_83:
[----:B------:R-:W-:Y:S02]  /*12b0*/  IMAD.IADD R13, R2, 0x1, R19 ;  /* 0x00000001020d7824 */ /* 0x000fe400078e0213 */
[----:B------:R-:W-:-:S03]  /*12c0*/  IMAD.WIDE.U32 R10, R19, 0x4, R4 ;  /* 0x00000004130a7825 */ /* 0x000fc600078e0004 */
[C---:B------:R-:W-:Y:S01]  /*12d0*/  IADD3 R15, PT, PT, R13.reuse, R2, RZ ;  /* 0x000000020d0f7210 */ /* 0x040fe20007ffe0ff */
[----:B------:R-:W-:Y:S02]  /*12e0*/  IMAD.WIDE.U32 R12, R13, 0x4, R4 ;  /* 0x000000040d0c7825 */ /* 0x000fe400078e0004 */
[----:B------:R-:W2:Y:S02]  /*12f0*/  LDG.E R11, desc[UR8][R10.64] ;  /* 0x000000080a0b7981 */ /* 0x000ea4000c1e1900 */
[C---:B------:R-:W-:Y:S02]  /*1300*/  IMAD.IADD R19, R15.reuse, 0x1, R2 ;  /* 0x000000010f137824 */ /* 0x040fe400078e0202 */
[--C-:B------:R-:W-:Y:S01]  /*1310*/  IMAD.WIDE.U32 R14, R15, 0x4, R4.reuse ;  /* 0x000000040f0e7825 */ /* 0x100fe200078e0004 */
[----:B------:R-:W3:Y:S03]  /*1320*/  LDG.E R13, desc[UR8][R12.64] ;  /* 0x000000080c0d7981 */ /* 0x000ee6000c1e1900 */
[----:B------:R-:W-:-:S02]  /*1330*/  IMAD.WIDE.U32 R16, R19, 0x4, R4 ;  /* 0x0000000413107825 */ /* 0x000fc400078e0004 */
[----:B------:R-:W4:Y:S04]  /*1340*/  LDG.E R15, desc[UR8][R14.64] ;  /* 0x000000080e0f7981 */ /* 0x000f28000c1e1900 */
[----:B------:R-:W5:Y:S01]  /*1350*/  LDG.E R17, desc[UR8][R16.64] ;  /* 0x0000000810117981 */ /* 0x000f62000c1e1900 */
[----:B------:R-:W-:-:S04]  /*1360*/  IADD3 R19, PT, PT, R19, R2, RZ ;  /* 0x0000000213137210 */ /* 0x000fc80007ffe0ff */
[----:B------:R-:W-:Y:S01]  /*1370*/  ISETP.GE.AND P0, PT, R19, UR7, PT ;  /* 0x0000000713007c0c */ /* 0x000fe2000bf06270 */
[----:B--2---:R-:W-:-:S04]  /*1380*/  FADD R0, R11, R0 ;  /* 0x000000000b007221 */ /* 0x004fc80000000000 */
[----:B---3--:R-:W-:-:S04]  /*1390*/  FADD R0, R0, R13 ;  /* 0x0000000d00007221 */ /* 0x008fc80000000000 */
[----:B----4-:R-:W-:-:S04]  /*13a0*/  FADD R0, R0, R15 ;  /* 0x0000000f00007221 */ /* 0x010fc80000000000 */
[----:B-----5:R-:W-:Y:S01]  /*13b0*/  FADD R0, R0, R17 ;  /* 0x0000001100007221 */ /* 0x020fe20000000000 */
[----:B------:R-:W-:Y:S06]  /*13c0*/  @!P0 BRA `(.L_x_83) ;  /* 0xfffffffc00b88947 */ /* 0x000fec000383ffff */
.L_x_79:
[----:B------:R-:W-:Y:S05]  /*13d0*/  BSYNC.RECONVERGENT B0 ;  /* 0x0000000000007941 */ /* 0x000fea0003800200 */
.L_x_78:
[----:B------:R-:W-:Y:S01]  /*13e0*/  ISETP.GE.U32.AND P0, PT, R2, 0x2, PT ;  /* 0x000000020200780c */ /* 0x000fe20003f06070 */
[----:B------:R1:W-:Y:S01]  /*13f0*/  STS [R3], R0 ;  /* 0x0000000003007388 */ /* 0x0003e20000000800 */
[----:B------:R-:W3:Y:S01]  /*1400*/  LDCU UR6, c[0x0][0x394] ;  /* 0x00007280ff0677ac */ /* 0x000ee20008000800 */
[----:B------:R-:W-:Y:S10]  /*1410*/  BAR.SYNC.DEFER_BLOCKING 0x0 ;  /* 0x0000000000007b1d */ /* 0x000ff40000010000 */
[----:B-1----:R-:W-:Y:S05]  /*1420*/  @!P0 BRA `(.L_x_84) ;  /* 0x0000000000308947 */ /* 0x002fea0003800000 */
[----:B------:R-:W-:-:S07]  /*1430*/  IMAD.MOV.U32 R0, RZ, RZ, R2 ;  /* 0x000000ffff007224 */ /* 0x000fce00078e0002 */
.L_x_85:
[----:B------:R-:W-:Y:S01]  /*1440*/  BAR.SYNC.DEFER_BLOCKING 0x0 ;  /* 0x0000000000007b1d */ /* 0x000fe20000010000 */
[----:B------:R-:W-:-:S04]  /*1450*/  SHF.R.U32.HI R12, RZ, 0x1, R0 ;  /* 0x00000001ff0c7819 */ /* 0x000fc80000011600 */
[----:B------:R-:W-:-:S13]  /*1460*/  ISETP.GE.U32.AND P0, PT, R7, R12, PT ;  /* 0x0000000c0700720c */ /* 0x000fda0003f06070 */
[----:B------:R-:W-:Y:S01]  /*1470*/  @!P0 LEA R6, R12, R3, 0x2 ;  /* 0x000000030c068211 */ /* 0x000fe200078e10ff */
[----:B------:R-:W-:Y:S05]  /*1480*/  @!P0 LDS R11, [R3] ;  /* 0x00000000030b8984 */ /* 0x000fea0000000800 */
[----:B------:R-:W0:Y:S02]  /*1490*/  @!P0 LDS R6, [R6] ;  /* 0x0000000006068984 */ /* 0x000e240000000800 */
[----:B0-----:R-:W-:-:S05]  /*14a0*/  @!P0 FADD R10, R6, R11 ;  /* 0x0000000b060a8221 */ /* 0x001fca0000000000 */
[----:B------:R1:W-:Y:S01]  /*14b0*/  @!P0 STS [R3], R10 ;  /* 0x0000000a03008388 */ /* 0x0003e20000000800 */
[----:B------:R-:W-:Y:S01]  /*14c0*/  ISETP.GT.U32.AND P0, PT, R0, 0x3, PT ;  /* 0x000000030000780c */ /* 0x000fe20003f04070 */
[----:B------:R-:W-:-:S12]  /*14d0*/  IMAD.MOV.U32 R0, RZ, RZ, R12 ;  /* 0x000000ffff007224 */ /* 0x000fd800078e000c */
[----:B-1----:R-:W-:Y:S05]  /*14e0*/  @P0 BRA `(.L_x_85) ;  /* 0xfffffffc00d40947 */ /* 0x002fea000383ffff */
.L_x_84:
[----:B------:R-:W1:Y:S08]  /*14f0*/  S2UR UR5, SR_CgaCtaId ;  /* 0x00000000000579c3 */ /* 0x000e700000008800 */
[----:B------:R-:W-:Y:S01]  /*1500*/  BAR.SYNC.DEFER_BLOCKING 0x0 ;  /* 0x0000000000007b1d */ /* 0x000fe20000010000 */
[----:B---3--:R-:W-:-:S05]  /*1510*/  ISETP.GE.AND P0, PT, R7, UR6, PT ;  /* 0x0000000607007c0c */ /* 0x008fca000bf06270 */
[----:B------:R-:W-:Y:S02]  /*1520*/  UMOV UR4, 0x400 ;  /* 0x0000040000047882 */ /* 0x000fe40000000000 */
[----:B-1----:R-:W-:-:S06]  /*1530*/  ULEA UR4, UR5, UR4, 0x18 ;  /* 0x0000000405047291 */ /* 0x002fcc000f8ec0ff */
[----:B------:R-:W-:Y:S06]  /*1540*/  @P0 EXIT ;  /* 0x000000000000094d */ /* 0x000fec0003800000 */
[----:B------:R-:W1:Y:S01]  /*1550*/  I2F.U32.RP R12, R2 ;  /* 0x00000002000c7306 */ /* 0x000e620000209000 */
[----:B------:R-:W-:Y:S01]  /*1560*/  IADD3 R0, PT, PT, R7, R2, RZ ;  /* 0x0000000207007210 */ /* 0x000fe20007ffe0ff */
[----:B------:R-:W-:Y:S01]  /*1570*/  BSSY.RECONVERGENT B0, `(.L_x_86) ;  /* 0x0000037000007945 */ /* 0x000fe20003800200 */
[----:B------:R-:W-:Y:S02]  /*1580*/  ISETP.NE.U32.AND P2, PT, R2, RZ, PT ;  /* 0x000000ff0200720c */ /* 0x000fe40003f45070 */
[C---:B------:R-:W-:Y:S02]  /*1590*/  ISETP.GE.AND P0, PT, R0.reuse, UR6, PT ;  /* 0x0000000600007c0c */ /* 0x040fe4000bf06270 */
[----:B0-----:R-:W-:Y:S02]  /*15a0*/  VIMNMX R3, PT, PT, R0, UR6, !PT ;  /* 0x0000000600037c48 */ /* 0x001fe4000ffe0100 */
[----:B------:R-:W-:-:S04]  /*15b0*/  SEL R6, RZ, 0x1, P0 ;  /* 0x00000001ff067807 */ /* 0x000fc80000000000 */
[----:B------:R-:W-:Y:S01]  /*15c0*/  IADD3 R3, PT, PT, R3, -R0, -R6 ;  /* 0x8000000003037210 */ /* 0x000fe20007ffe806 */
[----:B-1----:R-:W0:Y:S02]  /*15d0*/  MUFU.RCP R12, R12 ;  /* 0x0000000c000c7308 */ /* 0x002e240000001000 */
[----:B0-----:R-:W-:-:S06]  /*15e0*/  IADD3 R10, PT, PT, R12, 0xffffffe, RZ ;  /* 0x0ffffffe0c0a7810 */ /* 0x001fcc0007ffe0ff */
[----:B------:R0:W1:Y:S02]  /*15f0*/  F2I.FTZ.U32.TRUNC.NTZ R11, R10 ;  /* 0x0000000a000b7305 */ /* 0x000064000021f000 */
[----:B0-----:R-:W-:Y:S02]  /*1600*/  IMAD.MOV.U32 R10, RZ, RZ, RZ ;  /* 0x000000ffff0a7224 */ /* 0x001fe400078e00ff */
[----:B-1----:R-:W-:-:S04]  /*1610*/  IMAD.MOV R13, RZ, RZ, -R11 ;  /* 0x000000ffff0d7224 */ /* 0x002fc800078e0a0b */
        /* <DEDUP_REMOVED lines=8> */
[-C--:B------:R-:W-:Y:S02]  /*16a0*/  ISETP.GE.U32.AND P1, PT, R3, R2.reuse, PT ;  /* 0x000000020300720c */ /* 0x080fe40003f26070 */
[----:B------:R-:W0:Y:S11]  /*16b0*/  LDS R3, [UR4] ;  /* 0x00000004ff037984 */ /* 0x000e360008000800 */
[----:B------:R-:W-:Y:S01]  /*16c0*/  @P1 VIADD R11, R11, 0x1 ;  /* 0x000000010b0b1836 */ /* 0x000fe20000000000 */
[----:B------:R-:W-:-:S04]  /*16d0*/  @!P2 LOP3.LUT R11, RZ, R2, RZ, 0x33, !PT ;  /* 0x00000002ff0ba212 */ /* 0x000fc800078e33ff */
[----:B------:R-:W-:-:S04]  /*16e0*/  IADD3 R6, PT, PT, R6, R11, RZ ;  /* 0x0000000b06067210 */ /* 0x000fc80007ffe0ff */
[----:B------:R-:W-:-:S04]  /*16f0*/  LOP3.LUT R0, R6, 0x3, RZ, 0xc0, !PT ;  /* 0x0000000306007812 */ /* 0x000fc800078ec0ff */
[----:B------:R-:W-:-:S13]  /*1700*/  ISETP.NE.AND P0, PT, R0, 0x3, PT ;  /* 0x000000030000780c */ /* 0x000fda0003f05270 */
[----:B------:R-:W-:Y:S05]  /*1710*/  @!P0 BRA `(.L_x_87) ;  /* 0x0000000000708947 */ /* 0x000fea0003800000 */
[----:B------:R-:W1:Y:S01]  /*1720*/  LDCU.64 UR4, c[0x0][0x380] ;  /* 0x00007000ff0477ac */ /* 0x000e620008000a00 */
[----:B------:R-:W-:Y:S02]  /*1730*/  VIADD R0, R6, 0x1 ;  /* 0x0000000106007836 */ /* 0x000fe40000000000 */
[----:B------:R-:W-:-:S03]  /*1740*/  IMAD.WIDE.U32 R8, R7, 0x4, R8 ;  /* 0x0000000407087825 */ /* 0x000fc600078e0008 */
[----:B------:R-:W-:-:S04]  /*1750*/  LOP3.LUT R0, R0, 0x3, RZ, 0xc0, !PT ;  /* 0x0000000300007812 */ /* 0x000fc800078ec0ff */
[C---:B------:R-:W-:Y:S01]  /*1760*/  IADD3 R16, PT, PT, -R0.reuse, RZ, RZ ;  /* 0x000000ff00107210 */ /* 0x040fe20007ffe1ff */
[----:B------:R-:W-:Y:S01]  /*1770*/  IMAD R7, R0, R2, R7 ;  /* 0x0000000200077224 */ /* 0x000fe200078e0207 */
[----:B-1----:R-:W-:-:S04]  /*1780*/  IADD3 R10, P0, PT, R8, UR4, RZ ;  /* 0x00000004080a7c10 */ /* 0x002fc8000ff1e0ff */
[----:B------:R-:W-:-:S09]  /*1790*/  IADD3.X R11, PT, PT, R9, UR5, RZ, P0, !PT ;  /* 0x00000005090b7c10 */ /* 0x000fd200087fe4ff */
.L_x_90:
[----:B-1----:R-:W-:Y:S01]  /*17a0*/  IMAD.MOV.U32 R8, RZ, RZ, R10 ;  /* 0x000000ffff087224 */ /* 0x002fe200078e000a */
[----:B------:R-:W-:-:S05]  /*17b0*/  MOV R9, R11 ;  /* 0x0000000b00097202 */ /* 0x000fca0000000f00 */
[----:B------:R-:W3:Y:S01]  /*17c0*/  LDG.E R0, desc[UR8][R8.64] ;  /* 0x0000000808007981 */ /* 0x000ee2000c1e1900 */
[----:B0-----:R-:W0:Y:S01]  /*17d0*/  MUFU.RCP R10, R3 ;  /* 0x00000003000a7308 */ /* 0x001e220000001000 */
[----:B------:R-:W-:Y:S01]  /*17e0*/  VIADD R16, R16, 0x1 ;  /* 0x0000000110107836 */ /* 0x000fe20000000000 */
[----:B------:R-:W-:Y:S04]  /*17f0*/  BSSY.RECONVERGENT B1, `(.L_x_88) ;  /* 0x000000b000017945 */ /* 0x000fe80003800200 */
[----:B------:R-:W-:Y:S01]  /*1800*/  ISETP.NE.AND P2, PT, R16, RZ, PT ;  /* 0x000000ff1000720c */ /* 0x000fe20003f45270 */
[----:B0-----:R-:W-:-:S04]  /*1810*/  FFMA R11, -R3, R10, 1 ;  /* 0x3f800000030b7423 */ /* 0x001fc8000000010a */
[----:B------:R-:W-:Y:S01]  /*1820*/  FFMA R11, R10, R11, R10 ;  /* 0x0000000b0a0b7223 */ /* 0x000fe2000000000a */
[----:B---3--:R-:W0:Y:S03]  /*1830*/  FCHK P0, R0, R3 ;  /* 0x0000000300007302 */ /* 0x008e260000000000 */
[----:B------:R-:W-:-:S04]  /*1840*/  FFMA R10, R0, R11, RZ ;  /* 0x0000000b000a7223 */ /* 0x000fc800000000ff */
[----:B------:R-:W-:-:S04]  /*1850*/  FFMA R12, -R3, R10, R0 ;  /* 0x0000000a030c7223 */ /* 0x000fc80000000100 */
[----:B------:R-:W-:Y:S01]  /*1860*/  FFMA R13, R11, R12, R10 ;  /* 0x0000000c0b0d7223 */ /* 0x000fe2000000000a */
[----:B0-----:R-:W-:Y:S06]  /*1870*/  @!P0 BRA `(.L_x_89) ;  /* 0x0000000000088947 */ /* 0x001fec0003800000 */
[----:B------:R-:W-:-:S07]  /*1880*/  MOV R12, 0x18a0 ;  /* 0x000018a0000c7802 */ /* 0x000fce0000000f00 */
[----:B--2---:R-:W-:Y:S05]  /*1890*/  CALL.REL.NOINC `($__internal_2_$__cuda_sm3x_div_rn_noftz_f32_slowpath) ;  /* 0x0000000400647944 */ /* 0x004fea0003c00000 */
.L_x_89:
[----:B------:R-:W-:Y:S05]  /*18a0*/  BSYNC.RECONVERGENT B1 ;  /* 0x0000000000017941 */ /* 0x000fea0003800200 */
.L_x_88:
[----:B------:R1:W-:Y:S01]  /*18b0*/  STG.E desc[UR8][R8.64], R13 ;  /* 0x0000000d08007986 */ /* 0x0003e2000c101908 */
[----:B------:R-:W-:Y:S01]  /*18c0*/  IMAD.WIDE.U32 R10, R2, 0x4, R8 ;  /* 0x00000004020a7825 */ /* 0x000fe200078e0008 */
[----:B------:R-:W-:Y:S06]  /*18d0*/  @P2 BRA `(.L_x_90) ;  /* 0xfffffffc00b02947 */ /* 0x000fec000383ffff */
.L_x_87:
[----:B------:R-:W-:Y:S05]  /*18e0*/  BSYNC.RECONVERGENT B0 ;  /* 0x0000000000007941 */ /* 0x000fea0003800200 */
.L_x_86:
[----:B------:R-:W-:-:S13]  /*18f0*/  ISETP.GE.U32.AND P0, PT, R6, 0x3, PT ;  /* 0x000000030600780c */ /* 0x000fda0003f06070 */
[----:B------:R-:W-:Y:S05]  /*1900*/  @!P0 EXIT ;  /* 0x000000000000894d */ /* 0x000fea0003800000 */
[----:B-1----:R-:W-:Y:S01]  /*1910*/  SHF.L.U32 R9, R2, 0x2, RZ ;  /* 0x0000000202097819 */ /* 0x002fe200000006ff */
[----:B------:R-:W1:Y:S06]  /*1920*/  LDCU UR4, c[0x0][0x394] ;  /* 0x00007280ff0477ac */ /* 0x000e6c0008000800 */
.L_x_99:
[----:B------:R-:W-:-:S06]  /*1930*/  IMAD.WIDE.U32 R10, R7, 0x4, R4 ;  /* 0x00000004070a7825 */ /* 0x000fcc00078e0004 */
[----:B------:R-:W3:Y:S01]  /*1940*/  LDG.E R10, desc[UR8][R10.64] ;  /* 0x000000080a0a7981 */ /* 0x000ee2000c1e1900 */
[----:B0-----:R-:W0:Y:S01]  /*1950*/  MUFU.RCP R0, R3 ;  /* 0x0000000300007308 */ /* 0x001e220000001000 */
[----:B------:R-:W-:Y:S01]  /*1960*/  BSSY.RECONVERGENT B0, `(.L_x_91) ;  /* 0x000000b000007945 */ /* 0x000fe20003800200 */
[----:B0-----:R-:W-:-:S04]  /*1970*/  FFMA R13, -R3, R0, 1 ;  /* 0x3f800000030d7423 */ /* 0x001fc80000000100 */
[----:B------:R-:W-:Y:S02]  /*1980*/  FFMA R0, R0, R13, R0 ;  /* 0x0000000d00007223 */ /* 0x000fe40000000000 */
[----:B---3--:R-:W0:Y:S02]  /*1990*/  FCHK P0, R10, R3 ;  /* 0x000000030a007302 */ /* 0x008e240000000000 */
[----:B------:R-:W-:-:S04]  /*19a0*/  FFMA R6, R0, R10, RZ ;  /* 0x0000000a00067223 */ /* 0x000fc800000000ff */
[----:B------:R-:W-:-:S04]  /*19b0*/  FFMA R13, -R3, R6, R10 ;  /* 0x00000006030d7223 */ /* 0x000fc8000000010a */
[----:B------:R-:W-:Y:S01]  /*19c0*/  FFMA R13, R0, R13, R6 ;  /* 0x0000000d000d7223 */ /* 0x000fe20000000006 */
[----:B0-----:R-:W-:Y:S06]  /*19d0*/  @!P0 BRA `(.L_x_92) ;  /* 0x00000000000c8947 */ /* 0x001fec0003800000 */
[----:B------:R-:W-:Y:S01]  /*19e0*/  IMAD.MOV.U32 R0, RZ, RZ, R10 ;  /* 0x000000ffff007224 */ /* 0x000fe200078e000a */
[----:B------:R-:W-:-:S07]  /*19f0*/  MOV R12, 0x1a10 ;  /* 0x00001a10000c7802 */ /* 0x000fce0000000f00 */
[----:B-12---:R-:W-:Y:S05]  /*1a00*/  CALL.REL.NOINC `($__internal_2_$__cuda_sm3x_div_rn_noftz_f32_slowpath) ;  /* 0x0000000400087944 */ /* 0x006fea0003c00000 */
.L_x_92:
[----:B-1----:R-:W-:Y:S05]  /*1a10*/  BSYNC.RECONVERGENT B0 ;  /* 0x0000000000007941 */ /* 0x002fea0003800200 */
.L_x_91:
[----:B------:R-:W-:Y:S01]  /*1a20*/  IADD3 R17, PT, PT, R2, R7, RZ ;  /* 0x0000000702117210 */ /* 0x000fe20007ffe0ff */
[----:B------:R-:W-:-:S04]  /*1a30*/  IMAD.WIDE R6, R7, 0x4, R4 ;  /* 0x0000000407067825 */ /* 0x000fc800078e0204 */
[----:B------:R-:W-:Y:S01]  /*1a40*/  IMAD.WIDE.U32 R10, R17, 0x4, R4 ;  /* 0x00000004110a7825 */ /* 0x000fe200078e0004 */
[----:B------:R0:W-:Y:S05]  /*1a50*/  STG.E desc[UR8][R6.64], R13 ;  /* 0x0000000d06007986 */ /* 0x0001ea000c101908 */
[----:B------:R-:W3:Y:S01]  /*1a60*/  LDG.E R10, desc[UR8][R10.64] ;  /* 0x000000080a0a7981 */ /* 0x000ee2000c1e1900 */
[----:B------:R-:W2:Y:S01]  /*1a70*/  MUFU.RCP R0, R3 ;  /* 0x0000000300007308 */ /* 0x000ea20000001000 */
[----:B------:R-:W-:Y:S01]  /*1a80*/  BSSY.RECONVERGENT B0, `(.L_x_93) ;  /* 0x000000c000007945 */ /* 0x000fe20003800200 */
[----:B--2---:R-:W-:-:S04]  /*1a90*/  FFMA R15, -R3, R0, 1 ;  /* 0x3f800000030f7423 */ /* 0x004fc80000000100 */
[----:B------:R-:W-:Y:S02]  /*1aa0*/  FFMA R0, R0, R15, R0 ;  /* 0x0000000f00007223 */ /* 0x000fe40000000000 */
[----:B---3--:R-:W1:Y:S02]  /*1ab0*/  FCHK P0, R10, R3 ;  /* 0x000000030a007302 */ /* 0x008e640000000000 */
[----:B------:R-:W-:-:S04]  /*1ac0*/  FFMA R8, R0, R10, RZ ;  /* 0x0000000a00087223 */ /* 0x000fc800000000ff */
[----:B------:R-:W-:-:S04]  /*1ad0*/  FFMA R15, -R3, R8, R10 ;  /* 0x00000008030f7223 */ /* 0x000fc8000000010a */
[----:B------:R-:W-:Y:S01]  /*1ae0*/  FFMA R15, R0, R15, R8 ;  /* 0x0000000f000f7223 */ /* 0x000fe20000000008 */
[----:B01----:R-:W-:Y:S06]  /*1af0*/  @!P0 BRA `(.L_x_94) ;  /* 0x0000000000108947 */ /* 0x003fec0003800000 */
[----:B------:R-:W-:Y:S01]  /*1b00*/  IMAD.MOV.U32 R0, RZ, RZ, R10 ;  /* 0x000000ffff007224 */ /* 0x000fe200078e000a */
[----:B------:R-:W-:-:S07]  /*1b10*/  MOV R12, 0x1b30 ;  /* 0x00001b30000c7802 */ /* 0x000fce0000000f00 */
[----:B------:R-:W-:Y:S05]  /*1b20*/  CALL.REL.NOINC `($__internal_2_$__cuda_sm3x_div_rn_noftz_f32_slowpath) ;  /* 0x0000000000c07944 */ /* 0x000fea0003c00000 */
[----:B------:R-:W-:-:S07]  /*1b30*/  MOV R15, R13 ;  /* 0x0000000d000f7202 */ /* 0x000fce0000000f00 */
.L_x_94:
[----:B------:R-:W-:Y:S05]  /*1b40*/  BSYNC.RECONVERGENT B0 ;  /* 0x0000000000007941 */ /* 0x000fea0003800200 */
.L_x_93:
[----:B------:R-:W-:Y:S01]  /*1b50*/  IADD3 R6, P0, PT, R9, R6, RZ ;  /* 0x0000000609067210 */ /* 0x000fe20007f1e0ff */
[----:B------:R-:W-:-:S03]  /*1b60*/  IMAD.IADD R17, R17, 0x1, R2 ;  /* 0x0000000111117824 */ /* 0x000fc600078e0202 */
[----:B------:R-:W-:Y:S01]  /*1b70*/  IADD3.X R7, PT, PT, RZ, R7, RZ, P0, !PT ;  /* 0x00000007ff077210 */ /* 0x000fe200007fe4ff */
[----:B------:R-:W-:-:S04]  /*1b80*/  IMAD.WIDE.U32 R10, R17, 0x4, R4 ;  /* 0x00000004110a7825 */ /* 0x000fc800078e0004 */
[----:B------:R0:W-:Y:S04]  /*1b90*/  STG.E desc[UR8][R6.64], R15 ;  /* 0x0000000f06007986 */ /* 0x0001e8000c101908 */
[----:B------:R-:W2:Y:S01]  /*1ba0*/  LDG.E R10, desc[UR8][R10.64] ;  /* 0x000000080a0a7981 */ /* 0x000ea2000c1e1900 */
[----:B------:R-:W1:Y:S01]  /*1bb0*/  MUFU.RCP R0, R3 ;  /* 0x0000000300007308 */ /* 0x000e620000001000 */
[----:B------:R-:W-:Y:S01]  /*1bc0*/  BSSY.RECONVERGENT B0, `(.L_x_95) ;  /* 0x000000b000007945 */ /* 0x000fe20003800200 */
[----:B-1----:R-:W-:-:S04]  /*1bd0*/  FFMA R13, -R3, R0, 1 ;  /* 0x3f800000030d7423 */ /* 0x002fc80000000100 */
[----:B------:R-:W-:Y:S02]  /*1be0*/  FFMA R0, R0, R13, R0 ;  /* 0x0000000d00007223 */ /* 0x000fe40000000000 */
[----:B--2---:R-:W1:Y:S02]  /*1bf0*/  FCHK P0, R10, R3 ;  /* 0x000000030a007302 */ /* 0x004e640000000000 */
[----:B------:R-:W-:-:S04]  /*1c00*/  FFMA R8, R0, R10, RZ ;  /* 0x0000000a00087223 */ /* 0x000fc800000000ff */
[----:B------:R-:W-:-:S04]  /*1c10*/  FFMA R13, -R3, R8, R10 ;  /* 0x00000008030d7223 */ /* 0x000fc8000000010a */
[----:B------:R-:W-:Y:S01]  /*1c20*/  FFMA R13, R0, R13, R8 ;  /* 0x0000000d000d7223 */ /* 0x000fe20000000008 */
[----:B01----:R-:W-:Y:S06]  /*1c30*/  @!P0 BRA `(.L_x_96) ;  /* 0x00000000000c8947 */ /* 0x003fec0003800000 */
[----:B------:R-:W-:Y:S01]  /*1c40*/  IMAD.MOV.U32 R0, RZ, RZ, R10 ;  /* 0x000000ffff007224 */ /* 0x000fe200078e000a */
[----:B------:R-:W-:-:S07]  /*1c50*/  MOV R12, 0x1c70 ;  /* 0x00001c70000c7802 */ /* 0x000fce0000000f00 */
[----:B------:R-:W-:Y:S05]  /*1c60*/  CALL.REL.NOINC `($__internal_2_$__cuda_sm3x_div_rn_noftz_f32_slowpath) ;  /* 0x0000000000707944 */ /* 0x000fea0003c00000 */
.L_x_96:
[----:B------:R-:W-:Y:S05]  /*1c70*/  BSYNC.RECONVERGENT B0 ;  /* 0x0000000000007941 */ /* 0x000fea0003800200 */
.L_x_95:
[----:B------:R-:W-:Y:S02]  /*1c80*/  IADD3 R6, P0, PT, R9, R6, RZ ;  /* 0x0000000609067210 */ /* 0x000fe40007f1e0ff */
[----:B------:R-:W-:-:S03]  /*1c90*/  IADD3 R17, PT, PT, R17, R2, RZ ;  /* 0x0000000211117210 */ /* 0x000fc60007ffe0ff */
[----:B------:R-:W-:Y:S02]  /*1ca0*/  IMAD.X R7, RZ, RZ, R7, P0 ;  /* 0x000000ffff077224 */ /* 0x000fe400000e0607 */
[----:B------:R-:W-:-:S03]  /*1cb0*/  IMAD.WIDE.U32 R10, R17, 0x4, R4 ;  /* 0x00000004110a7825 */ /* 0x000fc600078e0004 */
        /* <DEDUP_REMOVED lines=11> */
[----:B------:R-:W-:Y:S02]  /*1d70*/  MOV R0, R10 ;  /* 0x0000000a00007202 */ /* 0x000fe40000000f00 */
[----:B------:R-:W-:-:S07]  /*1d80*/  MOV R12, 0x1da0 ;  /* 0x00001da0000c7802 */ /* 0x000fce0000000f00 */
[----:B------:R-:W-:Y:S05]  /*1d90*/  CALL.REL.NOINC `($__internal_2_$__cuda_sm3x_div_rn_noftz_f32_slowpath) ;  /* 0x0000000000247944 */ /* 0x000fea0003c00000 */
[----:B------:R-:W-:-:S07]  /*1da0*/  IMAD.MOV.U32 R15, RZ, RZ, R13 ;  /* 0x000000ffff0f7224 */ /* 0x000fce00078e000d */
.L_x_98:
[----:B------:R-:W-:Y:S05]  /*1db0*/  BSYNC.RECONVERGENT B0 ;  /* 0x0000000000007941 */ /* 0x000fea0003800200 */
.L_x_97:
[----:B------:R-:W-:-:S04]  /*1dc0*/  IADD3 R10, P0, PT, R9, R6, RZ ;  /* 0x00000006090a7210 */ /* 0x000fc80007f1e0ff */
[----:B------:R-:W-:Y:S01]  /*1dd0*/  IADD3.X R11, PT, PT, RZ, R7, RZ, P0, !PT ;  /* 0x00000007ff0b7210 */ /* 0x000fe200007fe4ff */
[----:B------:R-:W-:-:S04]  /*1de0*/  IMAD.IADD R7, R17, 0x1, R2 ;  /* 0x0000000111077824 */ /* 0x000fc800078e0202 */
[----:B------:R3:W-:Y:S01]  /*1df0*/  STG.E desc[UR8][R10.64], R15 ;  /* 0x0000000f0a007986 */ /* 0x0007e2000c101908 */
[----:B------:R-:W-:-:S13]  /*1e00*/  ISETP.GE.AND P0, PT, R7, UR4, PT ;  /* 0x0000000407007c0c */ /* 0x000fda000bf06270 */
[----:B---3--:R-:W-:Y:S05]  /*1e10*/  @!P0 BRA `(.L_x_99) ;  /* 0xfffffff800c48947 */ /* 0x008fea000383ffff */
[----:B------:R-:W-:Y:S05]  /*1e20*/  EXIT ;  /* 0x000000000000794d */ /* 0x000fea0003800000 */
        .weak           $__internal_2_$__cuda_sm3x_div_rn_noftz_f32_slowpath
        .type           $__internal_2_$__cuda_sm3x_div_rn_noftz_f32_slowpath,@function
        .size           $__internal_2_$__cuda_sm3x_div_rn_noftz_f32_slowpath,(.L_x_200 - $__internal_2_$__cuda_sm3x_div_rn_noftz_f32_slowpath)
$__internal_2_$__cuda_sm3x_div_rn_noftz_f32_slowpath:
[----:B------:R-:W-:Y:S01]  /*1e30*/  SHF.R.U32.HI R10, RZ, 0x17, R3 ;  /* 0x00000017ff0a7819 */ /* 0x000fe20000011603 */
[----:B------:R-:W-:Y:S01]  /*1e40*/  BSSY.RECONVERGENT B2, `(.L_x_100) ;  /* 0x0000064000027945 */ /* 0x000fe20003800200 */
[----:B------:R-:W-:Y:S02]  /*1e50*/  SHF.R.U32.HI R15, RZ, 0x17, R0 ;  /* 0x00000017ff0f7819 */ /* 0x000fe40000011600 */
[----:B------:R-:W-:Y:S02]  /*1e60*/  LOP3.LUT R10, R10, 0xff, RZ, 0xc0, !PT ;  /* 0x000000ff0a0a7812 */ /* 0x000fe400078ec0ff */
[----:B------:R-:W-:Y:S02]  /*1e70*/  LOP3.LUT R15, R15, 0xff, RZ, 0xc0, !PT ;  /* 0x000000ff0f0f7812 */ /* 0x000fe400078ec0ff */
[----:B------:R-:W-:Y:S02]  /*1e80*/  IADD3 R14, PT, PT, R10, -0x1, RZ ;  /* 0xffffffff0a0e7810 */ /* 0x000fe40007ffe0ff */
[----:B------:R-:W-:Y:S01]  /*1e90*/  MOV R13, R3 ;  /* 0x00000003000d7202 */ /* 0x000fe20000000f00 */
        /* <DEDUP_REMOVED lines=21> */
[----:B------:R-:W-:Y:S02]  /*1ff0*/  IADD3 R11, PT, PT, R15, -0x1, RZ ;  /* 0xffffffff0f0b7810 */ /* 0x000fe40007ffe0ff */
[----:B------:R-:W-:Y:S02]  /*2000*/  ISETP.GE.AND P1, PT, R14, RZ, PT ;  /* 0x000000ff0e00720c */ /* 0x000fe40003f26270 */
[----:B------:R-:W-:-:S11]  /*2010*/  ISETP.GE.AND P0, PT, R11, RZ, PT ;  /* 0x000000ff0b00720c */ /* 0x000fd60003f06270 */
[----:B------:R-:W-:Y:S02]  /*2020*/  @!P1 FFMA R13, R3, 1.84467440737095516160e+19, RZ ;  /* 0x5f800000030d9823 */ /* 0x000fe400000000ff */
[----:B------:R-:W-:Y:S01]  /*2030*/  @P0 IMAD.MOV.U32 R11, RZ, RZ, RZ ;  /* 0x000000ffff0b0224 */ /* 0x000fe200078e00ff */
[----:B------:R-:W-:Y:S01]  /*2040*/  @!P0 MOV R11, 0xffffffc0 ;  /* 0xffffffc0000b8802 */ /* 0x000fe20000000f00 */
[----:B------:R-:W-:-:S04]  /*2050*/  @!P0 FFMA R0, R0, 1.84467440737095516160e+19, RZ ;  /* 0x5f80000000008823 */ /* 0x000fc800000000ff */
[----:B------:R-:W-:-:S07]  /*2060*/  @!P1 VIADD R11, R11, 0x40 ;  /* 0x000000400b0b9836 */ /* 0x000fce0000000000 */
.L_x_101:
[----:B------:R-:W-:Y:S01]  /*2070*/  LEA R14, R10, 0xc0800000, 0x17 ;  /* 0xc08000000a0e7811 */ /* 0x000fe200078eb8ff */
[----:B------:R-:W-:Y:S01]  /*2080*/  VIADD R15, R15, 0xffffff81 ;  /* 0xffffff810f0f7836 */ /* 0x000fe20000000000 */
[----:B------:R-:W-:Y:S02]  /*2090*/  BSSY.RECONVERGENT B3, `(.L_x_106) ;  /* 0x0000035000037945 */ /* 0x000fe40003800200 */
[----:B------:R-:W-:Y:S01]  /*20a0*/  IADD3 R18, PT, PT, -R14, R13, RZ ;  /* 0x0000000d0e127210 */ /* 0x000fe20007ffe1ff */
[----:B------:R-:W-:-:S03]  /*20b0*/  IMAD R0, R15, -0x800000, R0 ;  /* 0xff8000000f007824 */ /* 0x000fc600078e0200 */
[----:B------:R0:W1:Y:S01]  /*20c0*/  MUFU.RCP R14, R18 ;  /* 0x00000012000e7308 */ /* 0x0000620000001000 */
[----:B------:R-:W-:Y:S01]  /*20d0*/  FADD.FTZ R13, -R18, -RZ ;  /* 0x800000ff120d7221 */ /* 0x000fe20000010100 */
[----:B0-----:R-:W-:-:S04]  /*20e0*/  IADD3 R18, PT, PT, R15, 0x7f, -R10 ;  /* 0x0000007f0f127810 */ /* 0x001fc80007ffe80a */
[----:B------:R-:W-:Y:S01]  /*20f0*/  IADD3 R18, PT, PT, R18, R11, RZ ;  /* 0x0000000b12127210 */ /* 0x000fe20007ffe0ff */
[----:B-1----:R-:W-:-:S04]  /*2100*/  FFMA R19, R14, R13, 1 ;  /* 0x3f8000000e137423 */ /* 0x002fc8000000000d */
        /* <DEDUP_REMOVED lines=20> */
[C---:B------:R-:W-:Y:S02]  /*2250*/  ISETP.NE.AND P3, PT, R10.reuse, RZ, PT ;  /* 0x000000ff0a00720c */ /* 0x040fe40003f65270 */
[----:B------:R-:W-:Y:S02]  /*2260*/  ISETP.NE.AND P1, PT, R10, RZ, PT ;  /* 0x000000ff0a00720c */ /* 0x000fe40003f25270 */
[----:B------:R-:W-:Y:S01]  /*2270*/  LOP3.LUT R15, R11, 0x7fffff, RZ, 0xc0, !PT ;  /* 0x007fffff0b0f7812 */ /* 0x000fe200078ec0ff */
[CCC-:B------:R-:W-:Y:S01]  /*2280*/  FFMA.RP R11, R14.reuse, R0.reuse, R19.reuse ;  /* 0x000000000e0b7223 */ /* 0x1c0fe20000008013 */
[----:B------:R-:W-:Y:S01]  /*2290*/  FFMA.RM R0, R14, R0, R19 ;  /* 0x000000000e007223 */ /* 0x000fe20000004013 */
[C---:B------:R-:W-:Y:S01]  /*22a0*/  VIADD R14, R10.reuse, 0x20 ;  /* 0x000000200a0e7836 */ /* 0x040fe20000000000 */
[----:B------:R-:W-:Y:S02]  /*22b0*/  LOP3.LUT R15, R15, 0x800000, RZ, 0xfc, !PT ;  /* 0x008000000f0f7812 */ /* 0x000fe400078efcff */
[----:B------:R-:W-:-:S02]  /*22c0*/  IADD3 R10, PT, PT, -R10, RZ, RZ ;  /* 0x000000ff0a0a7210 */ /* 0x000fc40007ffe1ff */
[----:B------:R-:W-:Y:S02]  /*22d0*/  SHF.L.U32 R14, R15, R14, RZ ;  /* 0x0000000e0f0e7219 */ /* 0x000fe400000006ff */
[----:B------:R-:W-:Y:S02]  /*22e0*/  FSETP.NEU.FTZ.AND P0, PT, R11, R0, PT ;  /* 0x000000000b00720b */ /* 0x000fe40003f1d000 */
        /* <DEDUP_REMOVED lines=11> */
.L_x_108:
[----:B------:R-:W-:-:S04]  /*23a0*/  LOP3.LUT R13, R13, 0x80000000, RZ, 0xc0, !PT ;  /* 0x800000000d0d7812 */ /* 0x000fc800078ec0ff */
[----:B------:R-:W-:Y:S01]  /*23b0*/  LOP3.LUT R13, R13, 0x7f800000, RZ, 0xfc, !PT ;  /* 0x7f8000000d0d7812 */ /* 0x000fe200078efcff */
[----:B------:R-:W-:Y:S06]  /*23c0*/  BRA `(.L_x_109) ;  /* 0x0000000000047947 */ /* 0x000fec0003800000 */
.L_x_107:
[----:B------:R-:W-:-:S07]  /*23d0*/  LEA R13, R18, R13, 0x17 ;  /* 0x0000000d120d7211 */ /* 0x000fce00078eb8ff */
.L_x_109:
[----:B------:R-:W-:Y:S05]  /*23e0*/  BSYNC.RECONVERGENT B3 ;  /* 0x0000000000037941 */ /* 0x000fea0003800200 */
.L_x_106:
[----:B------:R-:W-:Y:S05]  /*23f0*/  BRA `(.L_x_110) ;  /* 0x0000000000207947 */ /* 0x000fea0003800000 */
.L_x_105:
[----:B------:R-:W-:-:S04]  /*2400*/  LOP3.LUT R13, R13, 0x80000000, R0, 0x48, !PT ;  /* 0x800000000d0d7812 */ /* 0x000fc800078e4800 */
[----:B------:R-:W-:Y:S01]  /*2410*/  LOP3.LUT R13, R13, 0x7f800000, RZ, 0xfc, !PT ;  /* 0x7f8000000d0d7812 */ /* 0x000fe200078efcff */
[----:B------:R-:W-:Y:S06]  /*2420*/  BRA `(.L_x_110) ;  /* 0x0000000000147947 */ /* 0x000fec0003800000 */
.L_x_104:
[----:B------:R-:W-:Y:S01]  /*2430*/  LOP3.LUT R13, R13, 0x80000000, R0, 0x48, !PT ;  /* 0x800000000d0d7812 */ /* 0x000fe200078e4800 */
[----:B------:R-:W-:Y:S06]  /*2440*/  BRA `(.L_x_110) ;  /* 0x00000000000c7947 */ /* 0x000fec0003800000 */
.L_x_103:
[----:B------:R-:W0:Y:S01]  /*2450*/  MUFU.RSQ R13, -QNAN ;  /* 0xffc00000000d7908 */ /* 0x000e220000001400 */
[----:B------:R-:W-:Y:S05]  /*2460*/  BRA `(.L_x_110) ;  /* 0x0000000000047947 */ /* 0x000fea0003800000 */
.L_x_102:
[----:B------:R-:W-:-:S07]  /*2470*/  FADD.FTZ R13, R0, R3 ;  /* 0x00000003000d7221 */ /* 0x000fce0000010000 */
.L_x_110:
[----:B------:R-:W-:Y:S05]  /*2480*/  BSYNC.RECONVERGENT B2 ;  /* 0x0000000000027941 */ /* 0x000fea0003800200 */
.L_x_100:
[----:B------:R-:W-:Y:S02]  /*2490*/  HFMA2 R11, -RZ, RZ, 0, 0 ;  /* 0x00000000ff0b7431 */ /* 0x000fe400000001ff */
[----:B------:R-:W-:-:S04]  /*24a0*/  IMAD.MOV.U32 R10, RZ, RZ, R12 ;  /* 0x000000ffff0a7224 */ /* 0x000fc800078e000c */
[----:B0-----:R-:W-:Y:S05]  /*24b0*/  RET.REL.NODEC R10 `(_Z23softmax_forward_kernel2PfPKfii) ;  /* 0xffffffd80ad07950 */ /* 0x001fea0003c3ffff */
.L_x_111:
        /* <DEDUP_REMOVED lines=12> */
.L_x_200:


//--------------------- .text._Z23softmax_forward_kernel1PfPKfii --------------------------
	.section	.text._Z23softmax_forward_kernel1PfPKfii,"ax",@progbits
	.align	128
        .global         _Z23softmax_forward_kernel1PfPKfii
        .type           _Z23softmax_forward_kernel1PfPKfii,@function
        .size           _Z23softmax_forward_kernel1PfPKfii,(.L_x_201 - _Z23softmax_forward_kernel1PfPKfii)
        .other          _Z23softmax_forward_kernel1PfPKfii,@"STO_CUDA_ENTRY STV_DEFAULT"
_Z23softmax_forward_kernel1PfPKfii:
.text._Z23softmax_forward_kernel1PfPKfii:
[----:B------:R-:W-:Y:S01]  /*0000*/  LDC R1, c[0x0][0x37c] ;  /* 0x0000df00ff017b82 */ /* 0x000fe20000000800 */
[----:B------:R-:W0:Y:S07]  /*0010*/  S2R R0, SR_TID.X ;  /* 0x0000000000007919 */ /* 0x000e2e0000002100 */
[----:B------:R-:W0:Y:S01]  /*0020*/  S2UR UR4, SR_CTAID.X ;  /* 0x00000000000479c3 */ /* 0x000e220000002500 */
[----:B------:R-:W1:Y:S07]  /*0030*/  LDCU UR5, c[0x0][0x390] ;  /* 0x00007200ff0577ac */ /* 0x000e6e0008000800 */
[----:B------:R-:W0:Y:S02]  /*0040*/  LDC R7, c[0x0][0x360] ;  /* 0x0000d800ff077b82 */ /* 0x000e240000000800 */
[----:B0-----:R-:W-:-:S05]  /*0050*/  IMAD R7, R7, UR4, R0 ;  /* 0x0000000407077c24 */ /* 0x001fca000f8e0200 */
[----:B-1----:R-:W-:-:S13]  /*0060*/  ISETP.GE.AND P0, PT, R7, UR5, PT ;  /* 0x0000000507007c0c */ /* 0x002fda000bf06270 */
[----:B------:R-:W-:Y:S05]  /*0070*/  @P0 EXIT ;  /* 0x000000000000094d */ /* 0x000fea0003800000 */
[----:B------:R-:W0:Y:S01]  /*0080*/  LDCU UR4, c[0x0][0x394] ;  /* 0x00007280ff0477ac */ /* 0x000e220008000800 */
[----:B------:R-:W-:Y:S01]  /*0090*/  MOV R0, 0xff800000 ;  /* 0xff80000000007802 */ /* 0x000fe20000000f00 */
[----:B------:R-:W1:Y:S01]  /*00a0*/  LDCU.64 UR6, c[0x0][0x388] ;  /* 0x00007100ff0677ac */ /* 0x000e620008000a00 */
[----:B------:R-:W2:Y:S01]  /*00b0*/  LDCU.64 UR8, c[0x0][0x358] ;  /* 0x00006b00ff0877ac */ /* 0x000ea20008000a00 */
[----:B0-----:R-:W-:Y:S01]  /*00c0*/  IMAD R7, R7, UR4, RZ ;  /* 0x0000000407077c24 */ /* 0x001fe2000f8e02ff */
[----:B------:R-:W-:-:S03]  /*00d0*/  UISETP.GE.AND UP0, UPT, UR4, 0x1, UPT ;  /* 0x000000010400788c */ /* 0x000fc6000bf06270 */
[----:B------:R-:W-:Y:S01]  /*00e0*/  IMAD.WIDE R4, R7, 0x4, RZ ;  /* 0x0000000407047825 */ /* 0x000fe200078e02ff */
[----:B------:R-:W-:Y:S02]  /*00f0*/  SHF.R.S32.HI R10, RZ, 0x1f, R7 ;  /* 0x0000001fff0a7819 */ /* 0x000fe40000011407 */
[----:B-1----:R-:W-:-:S04]  /*0100*/  IADD3 R8, P0, PT, R4, UR6, RZ ;  /* 0x0000000604087c10 */ /* 0x002fc8000ff1e0ff */
[----:B------:R-:W-:Y:S01]  /*0110*/  IADD3.X R9, PT, PT, R5, UR7, RZ, P0, !PT ;  /* 0x0000000705097c10 */ /* 0x000fe200087fe4ff */
[----:B--2---:R-:W-:Y:S08]  /*0120*/  BRA.U !UP0, `(.L_x_112) ;  /* 0x00000009080c7547 */ /* 0x004ff0000b800000 */
[----:B------:R-:W-:Y:S01]  /*0130*/  UISETP.GE.U32.AND UP1, UPT, UR4, 0x10, UPT ;  /* 0x000000100400788c */ /* 0x000fe2000bf26070 */
[----:B------:R-:W-:Y:S01]  /*0140*/  HFMA2 R11, -RZ, RZ, 0, 0 ;  /* 0x00000000ff0b7431 */ /* 0x000fe200000001ff */
[----:B------:R-:W-:Y:S01]  /*0150*/  ULOP3.LUT UR5, UR4, 0xf, URZ, 0xc0, !UPT ;  /* 0x0000000f04057892 */ /* 0x000fe2000f8ec0ff */
[----:B------:R-:W-:-:S03]  /*0160*/  MOV R0, 0xff800000 ;  /* 0xff80000000007802 */ /* 0x000fc60000000f00 */
[----:B------:R-:W-:-:S03]  /*0170*/  UISETP.NE.AND UP0, UPT, UR5, URZ, UPT ;  /* 0x000000ff0500728c */ /* 0x000fc6000bf05270 */
[----:B------:R-:W-:Y:S08]  /*0180*/  BRA.U !UP1, `(.L_x_113) ;  /* 0x0000000109ec7547 */ /* 0x000ff0000b800000 */
[----:B------:R-:W-:Y:S01]  /*0190*/  ULOP3.LUT UR4, UR4, 0x7ffffff0, URZ, 0xc0, !UPT ;  /* 0x7ffffff004047892 */ /* 0x000fe2000f8ec0ff */
[----:B------:R-:W-:Y:S02]  /*01a0*/  IADD3 R2, P0, PT, R8, 0x20, RZ ;  /* 0x0000002008027810 */ /* 0x000fe40007f1e0ff */
[----:B------:R-:W-:Y:S01]  /*01b0*/  MOV R0, 0xff800000 ;  /* 0xff80000000007802 */ /* 0x000fe20000000f00 */
[----:B------:R-:W-:Y:S01]  /*01c0*/  UIADD3 UR6, UPT, UPT, -UR4, URZ, URZ ;  /* 0x000000ff04067290 */ /* 0x000fe2000fffe1ff */
[----:B------:R-:W-:Y:S02]  /*01d0*/  IADD3.X R3, PT, PT, RZ, R9, RZ, P0, !PT ;  /* 0x00000009ff037210 */ /* 0x000fe400007fe4ff */
[----:B------:R-:W-:-:S09]  /*01e0*/  MOV R11, UR4 ;  /* 0x00000004000b7c02 */ /* 0x000fd20008000f00 */
.L_x_114:
[----:B------:R-:W2:Y:S04]  /*01f0*/  LDG.E R23, desc[UR8][R2.64+-0x20] ;  /* 0xffffe00802177981 */ /* 0x000ea8000c1e1900 */
[----:B------:R-:W3:Y:S04]  /*0200*/  LDG.E R25, desc[UR8][R2.64+-0x1c] ;  /* 0xffffe40802197981 */ /* 0x000ee8000c1e1900 */
[----:B------:R-:W4:Y:S04]  /*0210*/  LDG.E R27, desc[UR8][R2.64+-0x18] ;  /* 0xffffe808021b7981 */ /* 0x000f28000c1e1900 */
[----:B------:R-:W5:Y:S04]  /*0220*/  LDG.E R29, desc[UR8][R2.64+-0x14] ;  /* 0xffffec08021d7981 */ /* 0x000f68000c1e1900 */
        /* <DEDUP_REMOVED lines=11> */
[----:B------:R0:W5:Y:S01]  /*02e0*/  LDG.E R6, desc[UR8][R2.64+0x1c] ;  /* 0x00001c0802067981 */ /* 0x000162000c1e1900 */
[----:B------:R-:W-:-:S04]  /*02f0*/  UIADD3 UR6, UPT, UPT, UR6, 0x10, URZ ;  /* 0x0000001006067890 */ /* 0x000fc8000fffe0ff */
[----:B------:R-:W-:Y:S01]  /*0300*/  UISETP.NE.AND UP1, UPT, UR6, URZ, UPT ;  /* 0x000000ff0600728c */ /* 0x000fe2000bf25270 */
[----:B0-----:R-:W-:-:S04]  /*0310*/  IADD3 R2, P1, PT, R2, 0x40, RZ ;  /* 0x0000004002027810 */ /* 0x001fc80007f3e0ff */
[----:B------:R-:W-:Y:S02]  /*0320*/  IADD3.X R3, PT, PT, RZ, R3, RZ, P1, !PT ;  /* 0x00000003ff037210 */ /* 0x000fe40000ffe4ff */
[----:B--2---:R-:W-:-:S04]  /*0330*/  FSETP.GT.AND P0, PT, R23, R0, PT ;  /* 0x000000001700720b */ /* 0x004fc80003f04000 */
[----:B------:R-:W-:-:S04]  /*0340*/  FSEL R0, R23, R0, P0 ;  /* 0x0000000017007208 */ /* 0x000fc80000000000 */
[----:B---3--:R-:W-:-:S04]  /*0350*/  FSETP.GT.AND P0, PT, R25, R0, PT ;  /* 0x000000001900720b */ /* 0x008fc80003f04000 */
[----:B------:R-:W-:-:S04]  /*0360*/  FSEL R0, R25, R0, P0 ;  /* 0x0000000019007208 */ /* 0x000fc80000000000 */
[----:B----4-:R-:W-:-:S04]  /*0370*/  FSETP.GT.AND P0, PT, R27, R0, PT ;  /* 0x000000001b00720b */ /* 0x010fc80003f04000 */
[----:B------:R-:W-:-:S04]  /*0380*/  FSEL R0, R27, R0, P0 ;  /* 0x000000001b007208 */ /* 0x000fc80000000000 */
[----:B-----5:R-:W-:-:S04]  /*0390*/  FSETP.GT.AND P0, PT, R29, R0, PT ;  /* 0x000000001d00720b */ /* 0x020fc80003f04000 */
[----:B------:R-:W-:-:S04]  /*03a0*/  FSEL R29, R29, R0, P0 ;  /* 0x000000001d1d7208 */ /* 0x000fc80000000000 */
[----:B------:R-:W-:-:S04]  /*03b0*/  FSETP.GT.AND P0, PT, R22, R29, PT ;  /* 0x0000001d1600720b */ /* 0x000fc80003f04000 */
        /* <DEDUP_REMOVED lines=22> */
[----:B------:R-:W-:Y:S01]  /*0520*/  FSEL R0, R6, R13, P0 ;  /* 0x0000000d06007208 */ /* 0x000fe20000000000 */
[----:B------:R-:W-:Y:S08]  /*0530*/  BRA.U UP1, `(.L_x_114) ;  /* 0xfffffffd012c7547 */ /* 0x000ff0000b83ffff */
.L_x_113:
[----:B------:R-:W-:Y:S05]  /*0540*/  BRA.U !UP0, `(.L_x_112) ;  /* 0x0000000508047547 */ /* 0x000fea000b800000 */
[----:B------:R-:W0:Y:S01]  /*0550*/  LDCU UR4, c[0x0][0x394] ;  /* 0x00007280ff0477ac */ /* 0x000e220008000800 */
[----:B------:R-:W-:Y:S02]  /*0560*/  UISETP.GE.U32.AND UP0, UPT, UR5, 0x8, UPT ;  /* 0x000000080500788c */ /* 0x000fe4000bf06070 */
[----:B0-----:R-:W-:-:S04]  /*0570*/  ULOP3.LUT UR6, UR4, 0x7, URZ, 0xc0, !UPT ;  /* 0x0000000704067892 */ /* 0x001fc8000f8ec0ff */
[----:B------:R-:W-:-:S03]  /*0580*/  UISETP.NE.AND UP1, UPT, UR6, URZ, UPT ;  /* 0x000000ff0600728c */ /* 0x000fc6000bf25270 */
[----:B------:R-:W-:Y:S08]  /*0590*/  BRA.U !UP0, `(.L_x_115) ;  /* 0x0000000108687547 */ /* 0x000ff0000b800000 */
[----:B------:R-:W-:-:S05]  /*05a0*/  IMAD.WIDE.U32 R2, R11, 0x4, R8 ;  /* 0x000000040b027825 */ /* 0x000fca00078e0008 */
[----:B------:R-:W2:Y:S04]  /*05b0*/  LDG.E R13, desc[UR8][R2.64] ;  /* 0x00000008020d7981 */ /* 0x000ea8000c1e1900 */
[----:B------:R-:W3:Y:S04]  /*05c0*/  LDG.E R15, desc[UR8][R2.64+0x4] ;  /* 0x00000408020f7981 */ /* 0x000ee8000c1e1900 */
[----:B------:R-:W4:Y:S04]  /*05d0*/  LDG.E R17, desc[UR8][R2.64+0x8] ;  /* 0x0000080802117981 */ /* 0x000f28000c1e1900 */
[----:B------:R-:W5:Y:S04]  /*05e0*/  LDG.E R19, desc[UR8][R2.64+0xc] ;  /* 0x00000c0802137981 */ /* 0x000f68000c1e1900 */
[----:B------:R-:W5:Y:S04]  /*05f0*/  LDG.E R21, desc[UR8][R2.64+0x10] ;  /* 0x0000100802157981 */ /* 0x000f68000c1e1900 */
[----:B------:R-:W5:Y:S04]  /*0600*/  LDG.E R23, desc[UR8][R2.64+0x14] ;  /* 0x0000140802177981 */ /* 0x000f68000c1e1900 */
[----:B------:R-:W5:Y:S04]  /*0610*/  LDG.E R25, desc[UR8][R2.64+0x18] ;  /* 0x0000180802197981 */ /* 0x000f68000c1e1900 */
[----:B------:R-:W5:Y:S01]  /*0620*/  LDG.E R27, desc[UR8][R2.64+0x1c] ;  /* 0x00001c08021b7981 */ /* 0x000f62000c1e1900 */
[----:B------:R-:W-:-:S02]  /*0630*/  IADD3 R11, PT, PT, R11, 0x8, RZ ;  /* 0x000000080b0b7810 */ /* 0x000fc40007ffe0ff */
        /* <DEDUP_REMOVED lines=15> */
[----:B------:R-:W-:-:S09]  /*0730*/  FSEL R0, R27, R0, P0 ;  /* 0x000000001b007208 */ /* 0x000fd20000000000 */
.L_x_115:
[----:B------:R-:W-:Y:S05]  /*0740*/  BRA.U !UP1, `(.L_x_112) ;  /* 0x0000000109847547 */ /* 0x000fea000b800000 */
[----:B------:R-:W-:Y:S02]  /*0750*/  UISETP.GE.U32.AND UP0, UPT, UR6, 0x4, UPT ;  /* 0x000000040600788c */ /* 0x000fe4000bf06070 */
[----:B------:R-:W-:-:S04]  /*0760*/  ULOP3.LUT UR4, UR4, 0x3, URZ, 0xc0, !UPT ;  /* 0x0000000304047892 */ /* 0x000fc8000f8ec0ff */
[----:B------:R-:W-:-:S03]  /*0770*/  UISETP.NE.AND UP1, UPT, UR4, URZ, UPT ;  /* 0x000000ff0400728c */ /* 0x000fc6000bf25270 */
[----:B------:R-:W-:Y:S08]  /*0780*/  BRA.U !UP0, `(.L_x_116) ;  /* 0x0000000108387547 */ /* 0x000ff0000b800000 */
[----:B------:R-:W-:-:S05]  /*0790*/  IMAD.WIDE.U32 R2, R11, 0x4, R8 ;  /* 0x000000040b027825 */ /* 0x000fca00078e0008 */
[----:B------:R-:W2:Y:S04]  /*07a0*/  LDG.E R13, desc[UR8][R2.64] ;  /* 0x00000008020d7981 */ /* 0x000ea8000c1e1900 */
[----:B------:R-:W3:Y:S04]  /*07b0*/  LDG.E R15, desc[UR8][R2.64+0x4] ;  /* 0x00000408020f7981 */ /* 0x000ee8000c1e1900 */
[----:B------:R-:W4:Y:S04]  /*07c0*/  LDG.E R17, desc[UR8][R2.64+0x8] ;  /* 0x0000080802117981 */ /* 0x000f28000c1e1900 */
        /* <DEDUP_REMOVED lines=9> */
[----:B------:R-:W-:-:S09]  /*0860*/  FSEL R0, R19, R0, P0 ;  /* 0x0000000013007208 */ /* 0x000fd20000000000 */
.L_x_116:
[----:B------:R-:W-:Y:S05]  /*0870*/  BRA.U !UP1, `(.L_x_112) ;  /* 0x0000000109387547 */ /* 0x000fea000b800000 */
[----:B------:R-:W0:Y:S01]  /*0880*/  LDCU.64 UR6, c[0x0][0x388] ;  /* 0x00007100ff0677ac */ /* 0x000e220008000a00 */
[----:B------:R-:W-:Y:S01]  /*0890*/  IMAD.WIDE.U32 R2, R11, 0x4, R4 ;  /* 0x000000040b027825 */ /* 0x000fe200078e0004 */
[----:B------:R-:W-:Y:S02]  /*08a0*/  UIADD3 UR4, UPT, UPT, -UR4, URZ, URZ ;  /* 0x000000ff04047290 */ /* 0x000fe4000fffe1ff */
[----:B0-----:R-:W-:-:S04]  /*08b0*/  IADD3 R2, P0, PT, R2, UR6, RZ ;  /* 0x0000000602027c10 */ /* 0x001fc8000ff1e0ff */
[----:B------:R-:W-:-:S09]  /*08c0*/  IADD3.X R11, PT, PT, R3, UR7, RZ, P0, !PT ;  /* 0x00000007030b7c10 */ /* 0x000fd200087fe4ff */
.L_x_117:
[----:B------:R-:W-:-:S06]  /*08d0*/  MOV R3, R11 ;  /* 0x0000000b00037202 */ /* 0x000fcc0000000f00 */
[----:B------:R0:W2:Y:S01]  /*08e0*/  LDG.E R3, desc[UR8][R2.64] ;  /* 0x0000000802037981 */ /* 0x0000a2000c1e1900 */
[----:B------:R-:W-:-:S04]  /*08f0*/  UIADD3 UR4, UPT, UPT, UR4, 0x1, URZ ;  /* 0x0000000104047890 */ /* 0x000fc8000fffe0ff */
[----:B------:R-:W-:Y:S01]  /*0900*/  UISETP.NE.AND UP0, UPT, UR4, URZ, UPT ;  /* 0x000000ff0400728c */ /* 0x000fe2000bf05270 */
[----:B0-----:R-:W-:-:S04]  /*0910*/  IADD3 R2, P1, PT, R2, 0x4, RZ ;  /* 0x0000000402027810 */ /* 0x001fc80007f3e0ff */
[----:B------:R-:W-:Y:S02]  /*0920*/  IADD3.X R11, PT, PT, RZ, R11, RZ, P1, !PT ;  /* 0x0000000bff0b7210 */ /* 0x000fe40000ffe4ff */
[----:B--2---:R-:W-:-:S04]  /*0930*/  FSETP.GT.AND P0, PT, R3, R0, PT ;  /* 0x000000000300720b */ /* 0x004fc80003f04000 */
[----:B------:R-:W-:Y:S01]  /*0940*/  FSEL R0, R3, R0, P0 ;  /* 0x0000000003007208 */ /* 0x000fe20000000000 */
[----:B------:R-:W-:Y:S08]  /*0950*/  BRA.U UP0, `(.L_x_117) ;  /* 0xfffffffd00dc7547 */ /* 0x000ff0000b83ffff */
.L_x_112:
[----:B------:R-:W0:Y:S01]  /*0960*/  LDCU UR4, c[0x0][0x394] ;  /* 0x00007280ff0477ac */ /* 0x000e220008000800 */
[----:B------:R-:W-:Y:S01]  /*0970*/  HFMA2 R3, -RZ, RZ, 0, 0 ;  /* 0x00000000ff037431 */ /* 0x000fe200000001ff */
[----:B------:R-:W1:Y:S01]  /*0980*/  LDCU.64 UR6, c[0x0][0x380] ;  /* 0x00007000ff0677ac */ /* 0x000e620008000a00 */
[----:B0-----:R-:W-:Y:S01]  /*0990*/  UISETP.GE.AND UP0, UPT, UR4, 0x1, UPT ;  /* 0x000000010400788c */ /* 0x001fe2000bf06270 */
[----:B-1----:R-:W-:-:S04]  /*09a0*/  LEA R6, P0, R7, UR6, 0x2 ;  /* 0x0000000607067c11 */ /* 0x002fc8000f8010ff */
[----:B------:R-:W-:-:S04]  /*09b0*/  LEA.HI.X R7, R7, UR7, R10, 0x2, P0 ;  /* 0x0000000707077c11 */ /* 0x000fc800080f140a */
[----:B------:R-:W-:Y:S05]  /*09c0*/  BRA.U !UP0, `(.L_x_118) ;  /* 0x0000000d08a87547 */ /* 0x000fea000b800000 */
[----:B------:R-:W-:Y:S01]  /*09d0*/  UISETP.GE.U32.AND UP1, UPT, UR4, 0x8, UPT ;  /* 0x000000080400788c */ /* 0x000fe2000bf26070 */
[----:B------:R-:W-:Y:S01]  /*09e0*/  MOV R3, RZ ;  /* 0x000000ff00037202 */ /* 0x000fe20000000f00 */
[----:B------:R-:W-:Y:S01]  /*09f0*/  ULOP3.LUT UR10, UR4, 0x7, URZ, 0xc0, !UPT ;  /* 0x00000007040a7892 */ /* 0x000fe2000f8ec0ff */
[----:B------:R-:W-:-:S03]  /*0a00*/  MOV R15, RZ ;  /* 0x000000ff000f7202 */ /* 0x000fc60000000f00 */
[----:B------:R-:W-:-:S03]  /*0a10*/  UISETP.NE.AND UP0, UPT, UR10, URZ, UPT ;  /* 0x000000ff0a00728c */ /* 0x000fc6000bf05270 */
[----:B------:R-:W-:Y:S08]  /*0a20*/  BRA.U !UP1, `(.L_x_119) ;  /* 0x0000000509d87547 */ /* 0x000ff0000b800000 */
[----:B------:R-:W0:Y:S01]  /*0a30*/  LDCU.64 UR12, c[0x0][0x388] ;  /* 0x00007100ff0c77ac */ /* 0x000e220008000a00 */
[----:B------:R-:W-:Y:S02]  /*0a40*/  IADD3 R17, P0, PT, R4, 0x10, RZ ;  /* 0x0000001004117810 */ /* 0x000fe40007f1e0ff */
[----:B------:R-:W-:Y:S01]  /*0a50*/  MOV R3, RZ ;  /* 0x000000ff00037202 */ /* 0x000fe20000000f00 */
[----:B------:R-:W-:Y:S01]  /*0a60*/  ULOP3.LUT UR4, UR4, 0x7ffffff8, URZ, 0xc0, !UPT ;  /* 0x7ffffff804047892 */ /* 0x000fe2000f8ec0ff */
[----:B------:R-:W-:-:S03]  /*0a70*/  IADD3.X R18, PT, PT, RZ, R5, RZ, P0, !PT ;  /* 0x00000005ff127210 */ /* 0x000fc600007fe4ff */
[----:B------:R-:W-:Y:S02]  /*0a80*/  UIADD3 UR5, UPT, UPT, -UR4, URZ, URZ ;  /* 0x000000ff04057290 */ /* 0x000fe4000fffe1ff */
[----:B------:R-:W-:Y:S02]  /*0a90*/  MOV R15, UR4 ;  /* 0x00000004000f7c02 */ /* 0x000fe40008000f00 */
[C---:B0-----:R-:W-:Y:S02]  /*0aa0*/  IADD3 R10, P1, PT, R17.reuse, UR12, RZ ;  /* 0x0000000c110a7c10 */ /* 0x041fe4000ff3e0ff */
[----:B------:R-:W-:Y:S02]  /*0ab0*/  IADD3 R17, P0, PT, R17, UR6, RZ ;  /* 0x0000000611117c10 */ /* 0x000fe4000ff1e0ff */
[C---:B------:R-:W-:Y:S02]  /*0ac0*/  IADD3.X R11, PT, PT, R18.reuse, UR13, RZ, P1, !PT ;  /* 0x0000000d120b7c10 */ /* 0x040fe40008ffe4ff */
[----:B------:R-:W-:-:S09]  /*0ad0*/  IADD3.X R18, PT, PT, R18, UR7, RZ, P0, !PT ;  /* 0x0000000712127c10 */ /* 0x000fd200087fe4ff */
.L_x_120:
[----:B--2---:R-:W2:Y:S01]  /*0ae0*/  LDG.E R13, desc[UR8][R10.64+-0x10] ;  /* 0xfffff0080a0d7981 */ /* 0x004ea2000c1e1900 */
[----:B------:R-:W-:Y:S01]  /*0af0*/  HFMA2 R2, -RZ, RZ, 0.96630859375, -0.0022525787353515625 ;  /* 0x3bbb989dff027431 */ /* 0x000fe200000001ff */
[----:B------:R-:W-:Y:S01]  /*0b00*/  MOV R14, 0x437c0000 ;  /* 0x437c0000000e7802 */ /* 0x000fe20000000f00 */
[----:B--2---:R-:W-:-:S04]  /*0b10*/  FADD R13, R13, -R0 ;  /* 0x800000000d0d7221 */ /* 0x004fc80000000000 */
[----:B------:R-:W-:-:S04]  /*0b20*/  FFMA.SAT R19, R13, R2, 0.5 ;  /* 0x3f0000000d137423 */ /* 0x000fc80000002002 */
[----:B------:R-:W-:-:S04]  /*0b30*/  FFMA.RM R19, R19, R14, 12582913 ;  /* 0x4b40000113137423 */ /* 0x000fc8000000400e */
[C---:B------:R-:W-:Y:S01]  /*0b40*/  FADD R12, R19.reuse, -12583039 ;  /* 0xcb40007f130c7421 */ /* 0x040fe20000000000 */
[----:B------:R-:W-:-:S03]  /*0b50*/  SHF.L.U32 R16, R19, 0x17, RZ ;  /* 0x0000001713107819 */ /* 0x000fc600000006ff */
[----:B------:R-:W-:-:S04]  /*0b60*/  FFMA R12, R13, 1.4426950216293334961, -R12 ;  /* 0x3fb8aa3b0d0c7823 */ /* 0x000fc8000000080c */
[----:B------:R-:W-:-:S04]  /*0b70*/  FFMA R12, R13, 1.925963033500011079e-08, R12 ;  /* 0x32a570600d0c7823 */ /* 0x000fc8000000000c */
[----:B------:R0:W1:Y:S02]  /*0b80*/  MUFU.EX2 R13, R12 ;  /* 0x0000000c000d7308 */ /* 0x0000640000000800 */
[----:B0-----:R-:W-:Y:S01]  /*0b90*/  MOV R12, R17 ;  /* 0x00000011000c7202 */ /* 0x001fe20000000f00 */
[----:B-1----:R-:W-:Y:S01]  /*0ba0*/  FMUL R16, R16, R13 ;  /* 0x0000000d10107220 */ /* 0x002fe20000400000 */
[----:B------:R-:W-:-:S05]  /*0bb0*/  MOV R13, R18 ;  /* 0x00000012000d7202 */ /* 0x000fca0000000f00 */
[----:B------:R0:W-:Y:S04]  /*0bc0*/  STG.E desc[UR8][R12.64+-0x10], R16 ;  /* 0xfffff0100c007986 */ /* 0x0001e8000c101908 */
[----:B------:R-:W2:Y:S02]  /*0bd0*/  LDG.E R17, desc[UR8][R10.64+-0xc] ;  /* 0xfffff4080a117981 */ /* 0x000ea4000c1e1900 */
[----:B--2---:R-:W-:-:S04]  /*0be0*/  FADD R17, R17, -R0 ;  /* 0x8000000011117221 */ /* 0x004fc80000000000 */
[----:B------:R-:W-:-:S04]  /*0bf0*/  FFMA.SAT R19, R17, R2, 0.5 ;  /* 0x3f00000011137423 */ /* 0x000fc80000002002 */
[----:B------:R-:W-:-:S04]  /*0c00*/  FFMA.RM R19, R19, R14, 12582913 ;  /* 0x4b40000113137423 */ /* 0x000fc8000000400e */
[----:B------:R-:W-:-:S04]  /*0c10*/  FADD R18, R19, -12583039 ;  /* 0xcb40007f13127421 */ /* 0x000fc80000000000 */
[----:B------:R-:W-:-:S04]  /*0c20*/  FFMA R18, R17, 1.4426950216293334961, -R18 ;  /* 0x3fb8aa3b11127823 */ /* 0x000fc80000000812 */
[----:B------:R-:W-:Y:S01]  /*0c30*/  FFMA R18, R17, 1.925963033500011079e-08, R18 ;  /* 0x32a5706011127823 */ /* 0x000fe20000000012 */
[----:B------:R-:W-:-:S05]  /*0c40*/  SHF.L.U32 R17, R19, 0x17, RZ ;  /* 0x0000001713117819 */ /* 0x000fca00000006ff */
[----:B------:R-:W1:Y:S02]  /*0c50*/  MUFU.EX2 R18, R18 ;  /* 0x0000001200127308 */ /* 0x000e640000000800 */
[----:B-1----:R-:W-:-:S05]  /*0c60*/  FMUL R17, R17, R18 ;  /* 0x0000001211117220 */ /* 0x002fca0000400000 */
        /* <DEDUP_REMOVED lines=9> */
[----:B------:R-:W2:Y:S02]  /*0d00*/  MUFU.EX2 R20, R20 ;  /* 0x0000001400147308 */ /* 0x000ea40000000800 */
[----:B--2---:R-:W-:-:S05]  /*0d10*/  FMUL R19, R19, R20 ;  /* 0x0000001413137220 */ /* 0x004fca0000400000 */
[----:B------:R2:W-:Y:S04]  /*0d20*/  STG.E desc[UR8][R12.64+-0x8], R19 ;  /* 0xfffff8130c007986 */ /* 0x0005e8000c101908 */
[----:B------:R-:W3:Y:S02]  /*0d30*/  LDG.E R21, desc[UR8][R10.64+-0x4] ;  /* 0xfffffc080a157981 */ /* 0x000ee4000c1e1900 */
[----:B---3--:R-:W-:-:S04]  /*0d40*/  FADD R21, R21, -R0 ;  /* 0x8000000015157221 */ /* 0x008fc80000000000 */
[----:B------:R-:W-:-:S04]  /*0d50*/  FFMA.SAT R23, R21, R2, 0.5 ;  /* 0x3f00000015177423 */ /* 0x000fc80000002002 */
[----:B------:R-:W-:-:S04]  /*0d60*/  FFMA.RM R23, R23, R14, 12582913 ;  /* 0x4b40000117177423 */ /* 0x000fc8000000400e */
[----:B------:R-:W-:-:S04]  /*0d70*/  FADD R18, R23, -12583039 ;  /* 0xcb40007f17127421 */ /* 0x000fc80000000000 */
[----:B------:R-:W-:-:S04]  /*0d80*/  FFMA R18, R21, 1.4426950216293334961, -R18 ;  /* 0x3fb8aa3b15127823 */ /* 0x000fc80000000812 */
[----:B------:R-:W-:Y:S01]  /*0d90*/  FFMA R18, R21, 1.925963033500011079e-08, R18 ;  /* 0x32a5706015127823 */ /* 0x000fe20000000012 */
[----:B------:R-:W-:-:S05]  /*0da0*/  SHF.L.U32 R21, R23, 0x17, RZ ;  /* 0x0000001717157819 */ /* 0x000fca00000006ff */
[----:B------:R-:W3:Y:S02]  /*0db0*/  MUFU.EX2 R18, R18 ;  /* 0x0000001200127308 */ /* 0x000ee40000000800 */
[----:B---3--:R-:W-:-:S05]  /*0dc0*/  FMUL R21, R21, R18 ;  /* 0x0000001215157220 */ /* 0x008fca0000400000 */
        /* <DEDUP_REMOVED lines=34> */
[----:B------:R3:W4:Y:S01]  /*0ff0*/  LDG.E R29, desc[UR8][R10.64+0xc] ;  /* 0x00000c080a1d7981 */ /* 0x000722000c1e1900 */
[----:B0-----:R-:W-:Y:S01]  /*1000*/  FADD R16, R16, R3 ;  /* 0x0000000310107221 */ /* 0x001fe20000000000 */
[----:B------:R-:W-:-:S03]  /*1010*/  UIADD3 UR5, UPT, UPT, UR5, 0x8, URZ ;  /* 0x0000000805057890 */ /* 0x000fc6000fffe0ff */
[----:B------:R-:W-:Y:S01]  /*1020*/  FADD R16, R16, R17 ;  /* 0x0000001110107221 */ /* 0x000fe20000000000 */
[----:B------:R-:W-:Y:S01]  /*1030*/  UISETP.NE.AND UP1, UPT, UR5, URZ, UPT ;  /* 0x000000ff0500728c */ /* 0x000fe2000bf25270 */
[----:B-1----:R-:W-:Y:S02]  /*1040*/  IADD3 R17, P1, PT, R12, 0x20, RZ ;  /* 0x000000200c117810 */ /* 0x002fe40007f3e0ff */
[----:B------:R-:W-:Y:S01]  /*1050*/  FADD R16, R16, R19 ;  /* 0x0000001310107221 */ /* 0x000fe20000000000 */
[----:B---3--:R-:W-:Y:S02]  /*1060*/  IADD3 R10, P0, PT, R10, 0x20, RZ ;  /* 0x000000200a0a7810 */ /* 0x008fe40007f1e0ff */
[----:B------:R-:W-:Y:S01]  /*1070*/  IADD3.X R18, PT, PT, RZ, R13, RZ, P1, !PT ;  /* 0x0000000dff127210 */ /* 0x000fe20000ffe4ff */
[----:B------:R-:W-:Y:S01]  /*1080*/  FADD R16, R16, R21 ;  /* 0x0000001510107221 */ /* 0x000fe20000000000 */
[----:B------:R-:W-:-:S03]  /*1090*/  IADD3.X R11, PT, PT, RZ, R11, RZ, P0, !PT ;  /* 0x0000000bff0b7210 */ /* 0x000fc600007fe4ff */
[----:B------:R-:W-:-:S04]  /*10a0*/  FADD R16, R16, R23 ;  /* 0x0000001710107221 */ /* 0x000fc80000000000 */
[----:B------:R-:W-:-:S04]  /*10b0*/  FADD R16, R16, R25 ;  /* 0x0000001910107221 */ /* 0x000fc80000000000 */
[----:B------:R-:W-:Y:S01]  /*10c0*/  FADD R16, R16, R27 ;  /* 0x0000001b10107221 */ /* 0x000fe20000000000 */
[----:B----4-:R-:W-:-:S04]  /*10d0*/  FADD R29, R29, -R0 ;  /* 0x800000001d1d7221 */ /* 0x010fc80000000000 */
[----:B------:R-:W-:-:S04]  /*10e0*/  FFMA.SAT R2, R29, R2, 0.5 ;  /* 0x3f0000001d027423 */ /* 0x000fc80000002002 */
[----:B------:R-:W-:-:S04]  /*10f0*/  FFMA.RM R2, R2, R14, 12582913 ;  /* 0x4b40000102027423 */ /* 0x000fc8000000400e */
[C---:B------:R-:W-:Y:S01]  /*1100*/  FADD R14, R2.reuse, -12583039 ;  /* 0xcb40007f020e7421 */ /* 0x040fe20000000000 */
[----:B------:R-:W-:-:S03]  /*1110*/  SHF.L.U32 R2, R2, 0x17, RZ ;  /* 0x0000001702027819 */ /* 0x000fc600000006ff */
[----:B------:R-:W-:-:S04]  /*1120*/  FFMA R14, R29, 1.4426950216293334961, -R14 ;  /* 0x3fb8aa3b1d0e7823 */ /* 0x000fc8000000080e */
[----:B------:R-:W-:-:S04]  /*1130*/  FFMA R14, R29, 1.925963033500011079e-08, R14 ;  /* 0x32a570601d0e7823 */ /* 0x000fc8000000000e */
[----:B------:R-:W0:Y:S02]  /*1140*/  MUFU.EX2 R29, R14 ;  /* 0x0000000e001d7308 */ /* 0x000e240000000800 */
[----:B0-----:R-:W-:-:S04]  /*1150*/  FMUL R29, R2, R29 ;  /* 0x0000001d021d7220 */ /* 0x001fc80000400000 */
[----:B------:R-:W-:Y:S01]  /*1160*/  FADD R3, R16, R29 ;  /* 0x0000001d10037221 */ /* 0x000fe20000000000 */
[----:B------:R2:W-:Y:S01]  /*1170*/  STG.E desc[UR8][R12.64+0xc], R29 ;  /* 0x00000c1d0c007986 */ /* 0x0005e2000c101908 */
[----:B------:R-:W-:Y:S05]  /*1180*/  BRA.U UP1, `(.L_x_120) ;  /* 0xfffffff901547547 */ /* 0x000fea000b83ffff */
.L_x_119:
[----:B------:R-:W-:Y:S05]  /*1190*/  BRA.U !UP0, `(.L_x_118) ;  /* 0x0000000508b47547 */ /* 0x000fea000b800000 */
[----:B------:R-:W0:Y:S01]  /*11a0*/  LDCU UR4, c[0x0][0x394] ;  /* 0x00007280ff0477ac */ /* 0x000e220008000800 */
[----:B------:R-:W-:Y:S02]  /*11b0*/  UISETP.GE.U32.AND UP0, UPT, UR10, 0x4, UPT ;  /* 0x000000040a00788c */ /* 0x000fe4000bf06070 */
[----:B0-----:R-:W-:-:S04]  /*11c0*/  ULOP3.LUT UR5, UR4, 0x3, URZ, 0xc0, !UPT ;  /* 0x0000000304057892 */ /* 0x001fc8000f8ec0ff */
[----:B------:R-:W-:-:S03]  /*11d0*/  UISETP.NE.AND UP1, UPT, UR5, URZ, UPT ;  /* 0x000000ff0500728c */ /* 0x000fc6000bf25270 */
[----:B------:R-:W-:Y:S08]  /*11e0*/  BRA.U !UP0, `(.L_x_121) ;  /* 0x0000000108d47547 */ /* 0x000ff0000b800000 */
[----:B------:R-:W-:-:S05]  /*11f0*/  IMAD.WIDE.U32 R10, R15, 0x4, R8 ;  /* 0x000000040f0a7825 */ /* 0x000fca00078e0008 */
        /* <DEDUP_REMOVED lines=9> */
[----:B------:R-:W-:Y:S01]  /*1290*/  FFMA R18, R13, 1.925963033500011079e-08, R12 ;  /* 0x32a570600d127823 */ /* 0x000fe2000000000c */
[----:B------:R-:W-:-:S03]  /*12a0*/  IMAD.WIDE.U32 R12, R15, 0x4, R6 ;  /* 0x000000040f0c7825 */ /* 0x000fc600078e0006 */
[----:B------:R-:W0:Y:S02]  /*12b0*/  MUFU.EX2 R19, R18 ;  /* 0x0000001200137308 */ /* 0x000e240000000800 */
[----:B0-----:R-:W-:-:S05]  /*12c0*/  FMUL R16, R16, R19 ;  /* 0x0000001310107220 */ /* 0x001fca0000400000 */
        /* <DEDUP_REMOVED lines=23> */
[----:B------:R-:W2:Y:S01]  /*1440*/  LDG.E R11, desc[UR8][R10.64+0xc] ;  /* 0x00000c080a0b7981 */ /* 0x000ea2000c1e1900 */
[----:B0-----:R-:W-:Y:S01]  /*1450*/  FADD R16, R3, R16 ;  /* 0x0000001003107221 */ /* 0x001fe20000000000 */
[----:B------:R-:W-:-:S03]  /*1460*/  IADD3 R15, PT, PT, R15, 0x4, RZ ;  /* 0x000000040f0f7810 */ /* 0x000fc60007ffe0ff */
[----:B------:R-:W-:-:S04]  /*1470*/  FADD R16, R16, R17 ;  /* 0x0000001110107221 */ /* 0x000fc80000000000 */
[----:B------:R-:W-:Y:S01]  /*1480*/  FADD R16, R16, R19 ;  /* 0x0000001310107221 */ /* 0x000fe20000000000 */
[----:B--2---:R-:W-:-:S04]  /*1490*/  FADD R21, R11, -R0 ;  /* 0x800000000b157221 */ /* 0x004fc80000000000 */
[----:B------:R-:W-:-:S04]  /*14a0*/  FFMA.SAT R23, R21, R2, 0.5 ;  /* 0x3f00000015177423 */ /* 0x000fc80000002002 */
[----:B------:R-:W-:-:S04]  /*14b0*/  FFMA.RM R23, R23, R14, 12582913 ;  /* 0x4b40000117177423 */ /* 0x000fc8000000400e */
[C---:B------:R-:W-:Y:S01]  /*14c0*/  FADD R2, R23.reuse, -12583039 ;  /* 0xcb40007f17027421 */ /* 0x040fe20000000000 */
[----:B------:R-:W-:-:S03]  /*14d0*/  SHF.L.U32 R23, R23, 0x17, RZ ;  /* 0x0000001717177819 */ /* 0x000fc600000006ff */
[----:B------:R-:W-:-:S04]  /*14e0*/  FFMA R2, R21, 1.4426950216293334961, -R2 ;  /* 0x3fb8aa3b15027823 */ /* 0x000fc80000000802 */
[----:B------:R-:W-:-:S06]  /*14f0*/  FFMA R2, R21, 1.925963033500011079e-08, R2 ;  /* 0x32a5706015027823 */ /* 0x000fcc0000000002 */
[----:B------:R-:W0:Y:S02]  /*1500*/  MUFU.EX2 R2, R2 ;  /* 0x0000000200027308 */ /* 0x000e240000000800 */
[----:B0-----:R-:W-:-:S04]  /*1510*/  FMUL R23, R23, R2 ;  /* 0x0000000217177220 */ /* 0x001fc80000400000 */
[----:B------:R-:W-:Y:S01]  /*1520*/  FADD R3, R16, R23 ;  /* 0x0000001710037221 */ /* 0x000fe20000000000 */
[----:B------:R1:W-:Y:S06]  /*1530*/  STG.E desc[UR8][R12.64+0xc], R23 ;  /* 0x00000c170c007986 */ /* 0x0003ec000c101908 */
.L_x_121:
[----:B------:R-:W-:Y:S05]  /*1540*/  BRA.U !UP1, `(.L_x_118) ;  /* 0x0000000109c87547 */ /* 0x000fea000b800000 */
[----:B------:R-:W-:Y:S02]  /*1550*/  UISETP.NE.AND UP0, UPT, UR5, 0x1, UPT ;  /* 0x000000010500788c */ /* 0x000fe4000bf05270 */
[----:B------:R-:W-:-:S04]  /*1560*/  ULOP3.LUT UR4, UR4, 0x1, URZ, 0xc0, !UPT ;  /* 0x0000000104047892 */ /* 0x000fc8000f8ec0ff */
[----:B------:R-:W-:-:S03]  /*1570*/  UISETP.NE.U32.AND UP1, UPT, UR4, 0x1, UPT ;  /* 0x000000010400788c */ /* 0x000fc6000bf25070 */
[----:B------:R-:W-:Y:S08]  /*1580*/  BRA.U !UP0, `(.L_x_122) ;  /* 0x0000000108747547 */ /* 0x000ff0000b800000 */
[----:B------:R-:W-:-:S05]  /*1590*/  IMAD.WIDE.U32 R10, R15, 0x4, R8 ;  /* 0x000000040f0a7825 */ /* 0x000fca00078e0008 */
[----:B-12---:R-:W2:Y:S01]  /*15a0*/  LDG.E R13, desc[UR8][R10.64] ;  /* 0x000000080a0d7981 */ /* 0x006ea2000c1e1900 */
        /* <DEDUP_REMOVED lines=13> */
[----:B------:R-:W2:Y:S01]  /*1680*/  LDG.E R11, desc[UR8][R10.64+0x4] ;  /* 0x000004080a0b7981 */ /* 0x000ea2000c1e1900 */
[----:B------:R-:W-:Y:S01]  /*1690*/  FADD R3, R3, R2 ;  /* 0x0000000203037221 */ /* 0x000fe20000000000 */
[----:B------:R-:W-:Y:S01]  /*16a0*/  IADD3 R15, PT, PT, R15, 0x2, RZ ;  /* 0x000000020f0f7810 */ /* 0x000fe20007ffe0ff */
[----:B--2---:R-:W-:-:S04]  /*16b0*/  FADD R16, R11, -R0 ;  /* 0x800000000b107221 */ /* 0x004fc80000000000 */
[----:B------:R-:W-:-:S04]  /*16c0*/  FFMA.SAT R17, R16, R18, 0.5 ;  /* 0x3f00000010117423 */ /* 0x000fc80000002012 */
[----:B------:R-:W-:-:S04]  /*16d0*/  FFMA.RM R17, R17, R19, 12582913 ;  /* 0x4b40000111117423 */ /* 0x000fc80000004013 */
[C---:B------:R-:W-:Y:S01]  /*16e0*/  FADD R19, R17.reuse, -12583039 ;  /* 0xcb40007f11137421 */ /* 0x040fe20000000000 */
[----:B------:R-:W-:-:S03]  /*16f0*/  SHF.L.U32 R17, R17, 0x17, RZ ;  /* 0x0000001711117819 */ /* 0x000fc600000006ff */
[----:B------:R-:W-:-:S04]  /*1700*/  FFMA R19, R16, 1.4426950216293334961, -R19 ;  /* 0x3fb8aa3b10137823 */ /* 0x000fc80000000813 */
[----:B------:R-:W-:-:S04]  /*1710*/  FFMA R19, R16, 1.925963033500011079e-08, R19 ;  /* 0x32a5706010137823 */ /* 0x000fc80000000013 */
[----:B------:R-:W1:Y:S02]  /*1720*/  MUFU.EX2 R14, R19 ;  /* 0x00000013000e7308 */ /* 0x000e640000000800 */
[----:B-1----:R-:W-:-:S04]  /*1730*/  FMUL R14, R17, R14 ;  /* 0x0000000e110e7220 */ /* 0x002fc80000400000 */
[----:B------:R-:W-:Y:S01]  /*1740*/  FADD R3, R3, R14 ;  /* 0x0000000e03037221 */ /* 0x000fe20000000000 */
[----:B------:R0:W-:Y:S06]  /*1750*/  STG.E desc[UR8][R12.64+0x4], R14 ;  /* 0x0000040e0c007986 */ /* 0x0001ec000c101908 */
.L_x_122:
[----:B------:R-:W-:Y:S05]  /*1760*/  BRA.U UP1, `(.L_x_118) ;  /* 0x0000000101407547 */ /* 0x000fea000b800000 */
[----:B------:R-:W-:-:S06]  /*1770*/  IMAD.WIDE.U32 R8, R15, 0x4, R8 ;  /* 0x000000040f087825 */ /* 0x000fcc00078e0008 */
[----:B------:R-:W3:Y:S01]  /*1780*/  LDG.E R9, desc[UR8][R8.64] ;  /* 0x0000000808097981 */ /* 0x000ee2000c1e1900 */
[----:B------:R-:W-:Y:S01]  /*1790*/  HFMA2 R11, -RZ, RZ, 0.96630859375, -0.0022525787353515625 ;  /* 0x3bbb989dff0b7431 */ /* 0x000fe200000001ff */
[----:B012---:R-:W-:Y:S01]  /*17a0*/  MOV R13, 0x437c0000 ;  /* 0x437c0000000d7802 */ /* 0x007fe20000000f00 */
[----:B---3--:R-:W-:Y:S01]  /*17b0*/  FADD R0, R9, -R0 ;  /* 0x8000000009007221 */ /* 0x008fe20000000000 */
[----:B------:R-:W-:-:S04]  /*17c0*/  IMAD.WIDE.U32 R8, R15, 0x4, R6 ;  /* 0x000000040f087825 */ /* 0x000fc800078e0006 */
        /* <DEDUP_REMOVED lines=10> */
.L_x_118:
[----:B0--3--:R-:W0:Y:S02]  /*1870*/  LDC R2, c[0x0][0x394] ;  /* 0x0000e500ff027b82 */ /* 0x009e240000000800 */
[----:B0-----:R-:W-:-:S13]  /*1880*/  ISETP.GE.AND P0, PT, R2, 0x1, PT ;  /* 0x000000010200780c */ /* 0x001fda0003f06270 */
[----:B------:R-:W-:Y:S05]  /*1890*/  @!P0 EXIT ;  /* 0x000000000000894d */ /* 0x000fea0003800000 */
[C---:B------:R-:W-:Y:S01]  /*18a0*/  ISETP.GE.U32.AND P0, PT, R2.reuse, 0x10, PT ;  /* 0x000000100200780c */ /* 0x040fe20003f06070 */
[----:B------:R-:W-:Y:S01]  /*18b0*/  HFMA2 R11, -RZ, RZ, 0, 0 ;  /* 0x00000000ff0b7431 */ /* 0x000fe200000001ff */
[----:B------:R-:W-:-:S11]  /*18c0*/  LOP3.LUT R10, R2, 0xf, RZ, 0xc0, !PT ;  /* 0x0000000f020a7812 */ /* 0x000fd600078ec0ff */
[----:B------:R-:W-:Y:S05]  /*18d0*/  @!P0 BRA `(.L_x_123) ;  /* 0x0000001000108947 */ /* 0x000fea0003800000 */
[----:B------:R-:W0:Y:S01]  /*18e0*/  LDCU.64 UR4, c[0x0][0x380] ;  /* 0x00007000ff0477ac */ /* 0x000e220008000a00 */
[----:B------:R-:W-:-:S04]  /*18f0*/  LOP3.LUT R11, R2, 0x7ffffff0, RZ, 0xc0, !PT ;  /* 0x7ffffff0020b7812 */ /* 0x000fc800078ec0ff */
[----:B------:R-:W-:Y:S02]  /*1900*/  IADD3 R2, PT, PT, -R11, RZ, RZ ;  /* 0x000000ff0b027210 */ /* 0x000fe40007ffe1ff */
[----:B0-----:R-:W-:-:S04]  /*1910*/  IADD3 R0, P0, PT, R4, UR4, RZ ;  /* 0x0000000404007c10 */ /* 0x001fc8000ff1e0ff */
[----:B------:R-:W-:-:S04]  /*1920*/  IADD3 R0, P1, PT, R0, 0x20, RZ ;  /* 0x0000002000007810 */ /* 0x000fc80007f3e0ff */
[----:B-12---:R-:W-:-:S09]  /*1930*/  IADD3.X R13, PT, PT, RZ, UR5, R5, P1, P0 ;  /* 0x00000005ff0d7c10 */ /* 0x006fd20008fe0405 */
.L_x_156:
[----:B0-----:R-:W-:Y:S02]  /*1940*/  MOV R8, R0 ;  /* 0x0000000000087202 */ /* 0x001fe40000000f00 */
[----:B------:R-:W-:-:S05]  /*1950*/  MOV R9, R13 ;  /* 0x0000000d00097202 */ /* 0x000fca0000000f00 */
[----:B------:R-:W2:Y:S01]  /*1960*/  LDG.E R0, desc[UR8][R8.64+-0x20] ;  /* 0xffffe00808007981 */ /* 0x000ea2000c1e1900 */
[----:B------:R-:W0:Y:S01]  /*1970*/  MUFU.RCP R12, R3 ;  /* 0x00000003000c7308 */ /* 0x000e220000001000 */
[----:B------:R-:W-:Y:S01]  /*1980*/  IADD3 R2, PT, PT, R2, 0x10, RZ ;  /* 0x0000001002027810 */ /* 0x000fe20007ffe0ff */
[----:B------:R-:W-:Y:S03]  /*1990*/  BSSY.RECONVERGENT B2, `(.L_x_124) ;  /* 0x000000c000027945 */ /* 0x000fe60003800200 */
[----:B------:R-:W-:Y:S01]  /*19a0*/  ISETP.NE.AND P2, PT, R2, RZ, PT ;  /* 0x000000ff0200720c */ /* 0x000fe20003f45270 */
[----:B0-----:R-:W-:-:S04]  /*19b0*/  FFMA R13, R12, -R3, 1 ;  /* 0x3f8000000c0d7423 */ /* 0x001fc80000000803 */
[----:B------:R-:W-:Y:S01]  /*19c0*/  FFMA R13, R12, R13, R12 ;  /* 0x0000000d0c0d7223 */ /* 0x000fe2000000000c */
[----:B--2---:R-:W0:Y:S03]  /*19d0*/  FCHK P0, R0, R3 ;  /* 0x0000000300007302 */ /* 0x004e260000000000 */
[----:B------:R-:W-:-:S04]  /*19e0*/  FFMA R12, R0, R13, RZ ;  /* 0x0000000d000c7223 */ /* 0x000fc800000000ff */
[----:B------:R-:W-:-:S04]  /*19f0*/  FFMA R14, R12, -R3, R0 ;  /* 0x800000030c0e7223 */ /* 0x000fc80000000000 */
[----:B------:R-:W-:Y:S01]  /*1a00*/  FFMA R13, R13, R14, R12 ;  /* 0x0000000e0d0d7223 */ /* 0x000fe2000000000c */
[----:B0-----:R-:W-:Y:S06]  /*1a10*/  @!P0 BRA `(.L_x_125) ;  /* 0x00000000000c8947 */ /* 0x001fec0003800000 */
[----:B------:R-:W-:-:S07]  /*1a20*/  MOV R12, 0x1a40 ;  /* 0x00001a40000c7802 */ /* 0x000fce0000000f00 */
[----:B------:R-:W-:Y:S05]  /*1a30*/  CALL.REL.NOINC `($__internal_3_$__cuda_sm3x_div_rn_noftz_f32_slowpath) ;  /* 0x0000001c00647944 */ /* 0x000fea0003c00000 */
[----:B------:R-:W-:-:S07]  /*1a40*/  MOV R13, R15 ;  /* 0x0000000f000d7202 */ /* 0x000fce0000000f00 */
.L_x_125:
[----:B------:R-:W-:Y:S05]  /*1a50*/  BSYNC.RECONVERGENT B2 ;  /* 0x0000000000027941 */ /* 0x000fea0003800200 */
.L_x_124:
[----:B------:R-:W2:Y:S01]  /*1a60*/  LDG.E R17, desc[UR8][R8.64+-0x1c] ;  /* 0xffffe40808117981 */ /* 0x000ea2000c1e1900 */
[----:B------:R-:W0:Y:S01]  /*1a70*/  MUFU.RCP R0, R3 ;  /* 0x0000000300007308 */ /* 0x000e220000001000 */
[----:B------:R-:W-:Y:S02]  /*1a80*/  BSSY.RECONVERGENT B2, `(.L_x_126) ;  /* 0x000000c000027945 */ /* 0x000fe40003800200 */
[----:B------:R1:W-:Y:S01]  /*1a90*/  STG.E desc[UR8][R8.64+-0x20], R13 ;  /* 0xffffe00d08007986 */ /* 0x0003e2000c101908 */
[----:B0-----:R-:W-:-:S04]  /*1aa0*/  FFMA R15, R0, -R3, 1 ;  /* 0x3f800000000f7423 */ /* 0x001fc80000000803 */
[----:B------:R-:W-:Y:S01]  /*1ab0*/  FFMA R0, R0, R15, R0 ;  /* 0x0000000f00007223 */ /* 0x000fe20000000000 */
[----:B--2---:R-:W0:Y:S03]  /*1ac0*/  FCHK P0, R17, R3 ;  /* 0x0000000311007302 */ /* 0x004e260000000000 */
[----:B------:R-:W-:-:S04]  /*1ad0*/  FFMA R12, R0, R17, RZ ;  /* 0x00000011000c7223 */ /* 0x000fc800000000ff */
[----:B------:R-:W-:-:S04]  /*1ae0*/  FFMA R15, R12, -R3, R17 ;  /* 0x800000030c0f7223 */ /* 0x000fc80000000011 */
[----:B------:R-:W-:Y:S01]  /*1af0*/  FFMA R15, R0, R15, R12 ;  /* 0x0000000f000f7223 */ /* 0x000fe2000000000c */
[----:B01----:R-:W-:Y:S06]  /*1b00*/  @!P0 BRA `(.L_x_127) ;  /* 0x00000000000c8947 */ /* 0x003fec0003800000 */
[----:B------:R-:W-:Y:S02]  /*1b10*/  MOV R0, R17 ;  /* 0x0000001100007202 */ /* 0x000fe40000000f00 */
[----:B------:R-:W-:-:S07]  /*1b20*/  MOV R12, 0x1b40 ;  /* 0x00001b40000c7802 */ /* 0x000fce0000000f00 */
[----:B------:R-:W-:Y:S05]  /*1b30*/  CALL.REL.NOINC `($__internal_3_$__cuda_sm3x_div_rn_noftz_f32_slowpath) ;  /* 0x0000001c00247944 */ /* 0x000fea0003c00000 */
.L_x_127:
[----:B------:R-:W-:Y:S05]  /*1b40*/  BSYNC.RECONVERGENT B2 ;  /* 0x0000000000027941 */ /* 0x000fea0003800200 */
.L_x_126:
        /* <DEDUP_REMOVED lines=14> */
[----:B------:R-:W-:-:S07]  /*1c30*/  MOV R13, R15 ;  /* 0x0000000f000d7202 */ /* 0x000fce0000000f00 */
.L_x_129:
[----:B------:R-:W-:Y:S05]  /*1c40*/  BSYNC.RECONVERGENT B2 ;  /* 0x0000000000027941 */ /* 0x000fea0003800200 */
.L_x_128:
        /* <DEDUP_REMOVED lines=14> */
.L_x_131:
[----:B------:R-:W-:Y:S05]  /*1d30*/  BSYNC.RECONVERGENT B2 ;  /* 0x0000000000027941 */ /* 0x000fea0003800200 */
.L_x_130:
        /* <DEDUP_REMOVED lines=15> */
.L_x_133:
[----:B------:R-:W-:Y:S05]  /*1e30*/  BSYNC.RECONVERGENT B2 ;  /* 0x0000000000027941 */ /* 0x000fea0003800200 */
.L_x_132:
        /* <DEDUP_REMOVED lines=14> */
.L_x_135:
[----:B------:R-:W-:Y:S05]  /*1f20*/  BSYNC.RECONVERGENT B2 ;  /* 0x0000000000027941 */ /* 0x000fea0003800200 */
.L_x_134:
        /* <DEDUP_REMOVED lines=15> */
.L_x_137:
[----:B------:R-:W-:Y:S05]  /*2020*/  BSYNC.RECONVERGENT B2 ;  /* 0x0000000000027941 */ /* 0x000fea0003800200 */
.L_x_136:
        /* <DEDUP_REMOVED lines=14> */
.L_x_139:
[----:B------:R-:W-:Y:S05]  /*2110*/  BSYNC.RECONVERGENT B2 ;  /* 0x0000000000027941 */ /* 0x000fea0003800200 */
.L_x_138:
        /* <DEDUP_REMOVED lines=15> */
.L_x_141:
[----:B------:R-:W-:Y:S05]  /*2210*/  BSYNC.RECONVERGENT B2 ;  /* 0x0000000000027941 */ /* 0x000fea0003800200 */
.L_x_140:
        /* <DEDUP_REMOVED lines=14> */
.L_x_143:
[----:B------:R-:W-:Y:S05]  /*2300*/  BSYNC.RECONVERGENT B2 ;  /* 0x0000000000027941 */ /* 0x000fea0003800200 */
.L_x_142:
        /* <DEDUP_REMOVED lines=15> */
.L_x_145:
[----:B------:R-:W-:Y:S05]  /*2400*/  BSYNC.RECONVERGENT B2 ;  /* 0x0000000000027941 */ /* 0x000fea0003800200 */
.L_x_144:
        /* <DEDUP_REMOVED lines=14> */
.L_x_147:
[----:B------:R-:W-:Y:S05]  /*24f0*/  BSYNC.RECONVERGENT B2 ;  /* 0x0000000000027941 */ /* 0x000fea0003800200 */
.L_x_146:
        /* <DEDUP_REMOVED lines=15> */
.L_x_149:
[----:B------:R-:W-:Y:S05]  /*25f0*/  BSYNC.RECONVERGENT B2 ;  /* 0x0000000000027941 */ /* 0x000fea0003800200 */
.L_x_148:
        /* <DEDUP_REMOVED lines=14> */
.L_x_151:
[----:B------:R-:W-:Y:S05]  /*26e0*/  BSYNC.RECONVERGENT B2 ;  /* 0x0000000000027941 */ /* 0x000fea0003800200 */
.L_x_150:
        /* <DEDUP_REMOVED lines=15> */
.L_x_153:
[----:B------:R-:W-:Y:S05]  /*27e0*/  BSYNC.RECONVERGENT B2 ;  /* 0x0000000000027941 */ /* 0x000fea0003800200 */
.L_x_152:
        /* <DEDUP_REMOVED lines=14> */
.L_x_155:
[----:B------:R-:W-:Y:S05]  /*28d0*/  BSYNC.RECONVERGENT B2 ;  /* 0x0000000000027941 */ /* 0x000fea0003800200 */
.L_x_154:
[----:B------:R0:W-:Y:S01]  /*28e0*/  STG.E desc[UR8][R8.64+0x1c], R15 ;  /* 0x00001c0f08007986 */ /* 0x0001e2000c101908 */
[----:B------:R-:W-:-:S04]  /*28f0*/  IADD3 R0, P0, PT, R8, 0x40, RZ ;  /* 0x0000004008007810 */ /* 0x000fc80007f1e0ff */
[----:B------:R-:W-:Y:S01]  /*2900*/  IADD3.X R13, PT, PT, RZ, R9, RZ, P0, !PT ;  /* 0x00000009ff0d7210 */ /* 0x000fe200007fe4ff */
[----:B------:R-:W-:Y:S08]  /*2910*/  @P2 BRA `(.L_x_156) ;  /* 0xfffffff000082947 */ /* 0x000ff0000383ffff */
.L_x_123:
[----:B------:R-:W-:-:S13]  /*2920*/  ISETP.NE.AND P0, PT, R10, RZ, PT ;  /* 0x000000ff0a00720c */ /* 0x000fda0003f05270 */
[----:B------:R-:W-:Y:S05]  /*2930*/  @!P0 EXIT ;  /* 0x000000000000894d */ /* 0x000fea0003800000 */
[----:B------:R-:W3:Y:S01]  /*2940*/  LDCU UR4, c[0x0][0x394] ;  /* 0x00007280ff0477ac */ /* 0x000ee20008000800 */
[----:B------:R-:W-:Y:S01]  /*2950*/  ISETP.GE.U32.AND P0, PT, R10, 0x8, PT ;  /* 0x000000080a00780c */ /* 0x000fe20003f06070 */
[----:B---3--:R-:W-:-:S12]  /*2960*/  ULOP3.LUT UR4, UR4, 0x7, URZ, 0xc0, !UPT ;  /* 0x0000000704047892 */ /* 0x008fd8000f8ec0ff */
[----:B------:R-:W-:Y:S05]  /*2970*/  @!P0 BRA `(.L_x_157) ;  /* 0x0000000400f88947 */ /* 0x000fea0003800000 */
[----:B0-----:R-:W-:-:S05]  /*2980*/  IMAD.WIDE.U32 R8, R11, 0x4, R6 ;  /* 0x000000040b087825 */ /* 0x001fca00078e0006 */
[----:B------:R-:W3:Y:S01]  /*2990*/  LDG.E R15, desc[UR8][R8.64] ;  /* 0x00000008080f7981 */ /* 0x000ee2000c1e1900 */
[----:B------:R-:W1:Y:S01]  /*29a0*/  MUFU.RCP R0, R3 ;  /* 0x0000000300007308 */ /* 0x000e620000001000 */
[----:B------:R-:W-:Y:S01]  /*29b0*/  BSSY.RECONVERGENT B2, `(.L_x_158) ;  /* 0x000000c000027945 */ /* 0x000fe20003800200 */
[----:B-12---:R-:W-:-:S04]  /*29c0*/  FFMA R13, R0, -R3, 1 ;  /* 0x3f800000000d7423 */ /* 0x006fc80000000803 */
[----:B------:R-:W-:Y:S02]  /*29d0*/  FFMA R0, R0, R13, R0 ;  /* 0x0000000d00007223 */ /* 0x000fe40000000000 */
[----:B---3--:R-:W0:Y:S02]  /*29e0*/  FCHK P0, R15, R3 ;  /* 0x000000030f007302 */ /* 0x008e240000000000 */
[----:B------:R-:W-:-:S04]  /*29f0*/  FFMA R2, R0, R15, RZ ;  /* 0x0000000f00027223 */ /* 0x000fc800000000ff */
[----:B------:R-:W-:-:S04]  /*2a00*/  FFMA R13, R2, -R3, R15 ;  /* 0x80000003020d7223 */ /* 0x000fc8000000000f */
[----:B------:R-:W-:Y:S01]  /*2a10*/  FFMA R13, R0, R13, R2 ;  /* 0x0000000d000d7223 */ /* 0x000fe20000000002 */
[----:B0-----:R-:W-:Y:S06]  /*2a20*/  @!P0 BRA `(.L_x_159) ;  /* 0x0000000000108947 */ /* 0x001fec0003800000 */
[----:B------:R-:W-:Y:S02]  /*2a30*/  MOV R0, R15 ;  /* 0x0000000f00007202 */ /* 0x000fe40000000f00 */
[----:B------:R-:W-:-:S07]  /*2a40*/  MOV R12, 0x2a60 ;  /* 0x00002a60000c7802 */ /* 0x000fce0000000f00 */
[----:B------:R-:W-:Y:S05]  /*2a50*/  CALL.REL.NOINC `($__internal_3_$__cuda_sm3x_div_rn_noftz_f32_slowpath) ;  /* 0x0000000c005c7944 */ /* 0x000fea0003c00000 */
[----:B------:R-:W-:-:S07]  /*2a60*/  MOV R13, R15 ;  /* 0x0000000f000d7202 */ /* 0x000fce0000000f00 */
.L_x_159:
[----:B------:R-:W-:Y:S05]  /*2a70*/  BSYNC.RECONVERGENT B2 ;  /* 0x0000000000027941 */ /* 0x000fea0003800200 */
.L_x_158:
        /* <DEDUP_REMOVED lines=14> */
.L_x_161:
[----:B------:R-:W-:Y:S05]  /*2b60*/  BSYNC.RECONVERGENT B2 ;  /* 0x0000000000027941 */ /* 0x000fea0003800200 */
.L_x_160:
        /* <DEDUP_REMOVED lines=15> */
.L_x_163:
[----:B------:R-:W-:Y:S05]  /*2c60*/  BSYNC.RECONVERGENT B2 ;  /* 0x0000000000027941 */ /* 0x000fea0003800200 */
.L_x_162:
        /* <DEDUP_REMOVED lines=14> */
.L_x_165:
[----:B------:R-:W-:Y:S05]  /*2d50*/  BSYNC.RECONVERGENT B2 ;  /* 0x0000000000027941 */ /* 0x000fea0003800200 */
.L_x_164:
        /* <DEDUP_REMOVED lines=15> */
.L_x_167:
[----:B------:R-:W-:Y:S05]  /*2e50*/  BSYNC.RECONVERGENT B2 ;  /* 0x0000000000027941 */ /* 0x000fea0003800200 */
.L_x_166:
        /* <DEDUP_REMOVED lines=14> */
.L_x_169:
[----:B------:R-:W-:Y:S05]  /*2f40*/  BSYNC.RECONVERGENT B2 ;  /* 0x0000000000027941 */ /* 0x000fea0003800200 */
.L_x_168:
        /* <DEDUP_REMOVED lines=15> */
.L_x_171:
[----:B------:R-:W-:Y:S05]  /*3040*/  BSYNC.RECONVERGENT B2 ;  /* 0x0000000000027941 */ /* 0x000fea0003800200 */
.L_x_170:
        /* <DEDUP_REMOVED lines=14> */
.L_x_173:
[----:B------:R-:W-:Y:S05]  /*3130*/  BSYNC.RECONVERGENT B2 ;  /* 0x0000000000027941 */ /* 0x000fea0003800200 */
.L_x_172:
[----:B------:R3:W-:Y:S01]  /*3140*/  STG.E desc[UR8][R8.64+0x1c], R15 ;  /* 0x00001c0f08007986 */ /* 0x0007e2000c101908 */
[----:B------:R-:W-:-:S07]  /*3150*/  IADD3 R11, PT, PT, R11, 0x8, RZ ;  /* 0x000000080b0b7810 */ /* 0x000fce0007ffe0ff */
.L_x_157:
[----:B------:R-:W-:-:S13]  /*3160*/  ISETP.NE.AND P0, PT, RZ, UR4, PT ;  /* 0x00000004ff007c0c */ /* 0x000fda000bf05270 */
[----:B------:R-:W-:Y:S05]  /*3170*/  @!P0 EXIT ;  /* 0x000000000000894d */ /* 0x000fea0003800000 */
[----:B------:R-:W4:Y:S01]  /*3180*/  LDCU UR5, c[0x0][0x394] ;  /* 0x00007280ff0577ac */ /* 0x000f220008000800 */
[----:B------:R-:W-:Y:S02]  /*3190*/  UISETP.GE.U32.AND UP0, UPT, UR4, 0x4, UPT ;  /* 0x000000040400788c */ /* 0x000fe4000bf06070 */
[----:B----4-:R-:W-:-:S07]  /*31a0*/  ULOP3.LUT UR5, UR5, 0x3, URZ, 0xc0, !UPT ;  /* 0x0000000305057892 */ /* 0x010fce000f8ec0ff */
[----:B------:R-:W-:Y:S05]  /*31b0*/  BRA.U !UP0, `(.L_x_174) ;  /* 0x0000000508087547 */ /* 0x000fea000b800000 */
[----:B------:R-:W-:-:S05]  /*31c0*/  IMAD.WIDE.U32 R6, R11, 0x4, R6 ;  /* 0x000000040b067825 */ /* 0x000fca00078e0006 */
[----:B-12---:R-:W2:Y:S01]  /*31d0*/  LDG.E R13, desc[UR8][R6.64] ;  /* 0x00000008060d7981 */ /* 0x006ea2000c1e1900 */
[----:B------:R-:W0:Y:S01]  /*31e0*/  MUFU.RCP R0, R3 ;  /* 0x0000000300007308 */ /* 0x000e220000001000 */
[----:B------:R-:W-:Y:S01]  /*31f0*/  BSSY.RECONVERGENT B2, `(.L_x_175) ;  /* 0x000000c000027945 */ /* 0x000fe20003800200 */
[----:B0--3--:R-:W-:-:S04]  /*3200*/  FFMA R9, R0, -R3, 1 ;  /* 0x3f80000000097423 */ /* 0x009fc80000000803 */
[----:B------:R-:W-:Y:S02]  /*3210*/  FFMA R0, R0, R9, R0 ;  /* 0x0000000900007223 */ /* 0x000fe40000000000 */
[----:B--2---:R-:W0:Y:S02]  /*3220*/  FCHK P0, R13, R3 ;  /* 0x000000030d007302 */ /* 0x004e240000000000 */
        /* <DEDUP_REMOVED lines=8> */
.L_x_176:
[----:B------:R-:W-:Y:S05]  /*32b0*/  BSYNC.RECONVERGENT B2 ;  /* 0x0000000000027941 */ /* 0x000fea0003800200 */
.L_x_175:
        /* <DEDUP_REMOVED lines=15> */
.L_x_178:
[----:B------:R-:W-:Y:S05]  /*33b0*/  BSYNC.RECONVERGENT B2 ;  /* 0x0000000000027941 */ /* 0x000fea0003800200 */
.L_x_177:
        /* <DEDUP_REMOVED lines=15> */
.L_x_180:
[----:B------:R-:W-:Y:S05]  /*34b0*/  BSYNC.RECONVERGENT B2 ;  /* 0x0000000000027941 */ /* 0x000fea0003800200 */
.L_x_179:
        /* <DEDUP_REMOVED lines=15> */
.L_x_182:
[----:B------:R-:W-:Y:S05]  /*35b0*/  BSYNC.RECONVERGENT B2 ;  /* 0x0000000000027941 */ /* 0x000fea0003800200 */
.L_x_181:
[----:B------:R4:W-:Y:S01]  /*35c0*/  STG.E desc[UR8][R6.64+0xc], R13 ;  /* 0x00000c0d06007986 */ /* 0x0009e2000c101908 */
[----:B------:R-:W-:-:S07]  /*35d0*/  IADD3 R11, PT, PT, R11, 0x4, RZ ;  /* 0x000000040b0b7810 */ /* 0x000fce0007ffe0ff */
.L_x_174:
[----:B------:R-:W-:-:S13]  /*35e0*/  ISETP.NE.AND P0, PT, RZ, UR5, PT ;  /* 0x00000005ff007c0c */ /* 0x000fda000bf05270 */
[----:B------:R-:W-:Y:S05]  /*35f0*/  @!P0 EXIT ;  /* 0x000000000000894d */ /* 0x000fea0003800000 */
[----:B------:R-:W5:Y:S01]  /*3600*/  LDCU.64 UR6, c[0x0][0x380] ;  /* 0x00007000ff0677ac */ /* 0x000f620008000a00 */
[----:B------:R-:W-:Y:S01]  /*3610*/  IMAD.WIDE.U32 R4, R11, 0x4, R4 ;  /* 0x000000040b047825 */ /* 0x000fe200078e0004 */
[----:B------:R-:W-:Y:S02]  /*3620*/  UIADD3 UR4, UPT, UPT, -UR5, URZ, URZ ;  /* 0x000000ff05047290 */ /* 0x000fe4000fffe1ff */
[----:B-----5:R-:W-:-:S04]  /*3630*/  IADD3 R0, P0, PT, R4, UR6, RZ ;  /* 0x0000000604007c10 */ /* 0x020fc8000ff1e0ff */
[----:B0--3--:R-:W-:-:S09]  /*3640*/  IADD3.X R9, PT, PT, R5, UR7, RZ, P0, !PT ;  /* 0x0000000705097c10 */ /* 0x009fd200087fe4ff */
.L_x_185:
[----:B0-----:R-:W-:Y:S02]  /*3650*/  MOV R4, R0 ;  /* 0x0000000000047202 */ /* 0x001fe40000000f00 */
[----:B------:R-:W-:-:S05]  /*3660*/  MOV R5, R9 ;  /* 0x0000000900057202 */ /* 0x000fca0000000f00 */
[----:B------:R-:W3:Y:S01]  /*3670*/  LDG.E R9, desc[UR8][R4.64] ;  /* 0x0000000804097981 */ /* 0x000ee2000c1e1900 */
[----:B------:R-:W4:Y:S01]  /*3680*/  MUFU.RCP R0, R3 ;  /* 0x0000000300007308 */ /* 0x000f220000001000 */
[----:B------:R-:W-:Y:S01]  /*3690*/  UIADD3 UR4, UPT, UPT, UR4, 0x1, URZ ;  /* 0x0000000104047890 */ /* 0x000fe2000fffe0ff */
[----:B------:R-:W-:Y:S03]  /*36a0*/  BSSY.RECONVERGENT B2, `(.L_x_183) ;  /* 0x000000d000027945 */ /* 0x000fe60003800200 */
[----:B------:R-:W-:Y:S01]  /*36b0*/  UISETP.NE.AND UP0, UPT, UR4, URZ, UPT ;  /* 0x000000ff0400728c */ /* 0x000fe2000bf05270 */
[----:B----4-:R-:W-:-:S04]  /*36c0*/  FFMA R7, R0, -R3, 1 ;  /* 0x3f80000000077423 */ /* 0x010fc80000000803 */
[----:B------:R-:W-:Y:S01]  /*36d0*/  FFMA R0, R0, R7, R0 ;  /* 0x0000000700007223 */ /* 0x000fe20000000000 */
[----:B---3--:R-:W0:Y:S03]  /*36e0*/  FCHK P0, R9, R3 ;  /* 0x0000000309007302 */ /* 0x008e260000000000 */
[----:B------:R-:W-:-:S04]  /*36f0*/  FFMA R2, R0, R9, RZ ;  /* 0x0000000900027223 */ /* 0x000fc800000000ff */
[----:B------:R-:W-:-:S04]  /*3700*/  FFMA R7, R2, -R3, R9 ;  /* 0x8000000302077223 */ /* 0x000fc80000000009 */
[----:B------:R-:W-:Y:S01]  /*3710*/  FFMA R7, R0, R7, R2 ;  /* 0x0000000700077223 */ /* 0x000fe20000000002 */
[----:B0-----:R-:W-:Y:S06]  /*3720*/  @!P0 BRA `(.L_x_184) ;  /* 0x0000000000108947 */ /* 0x001fec0003800000 */
[----:B------:R-:W-:Y:S02]  /*3730*/  MOV R0, R9 ;  /* 0x0000000900007202 */ /* 0x000fe40000000f00 */
[----:B-12---:R-:W-:-:S07]  /*3740*/  MOV R12, 0x3760 ;  /* 0x00003760000c7802 */ /* 0x006fce0000000f00 */
[----:B------:R-:W-:Y:S05]  /*3750*/  CALL.REL.NOINC `($__internal_3_$__cuda_sm3x_div_rn_noftz_f32_slowpath) ;  /* 0x00000000001c7944 */ /* 0x000fea0003c00000 */
[----:B------:R-:W-:-:S07]  /*3760*/  MOV R7, R15 ;  /* 0x0000000f00077202 */ /* 0x000fce0000000f00 */
.L_x_184:
[----:B------:R-:W-:Y:S05]  /*3770*/  BSYNC.RECONVERGENT B2 ;  /* 0x0000000000027941 */ /* 0x000fea0003800200 */
.L_x_183:
[----:B------:R0:W-:Y:S01]  /*3780*/  STG.E desc[UR8][R4.64], R7 ;  /* 0x0000000704007986 */ /* 0x0001e2000c101908 */
[----:B------:R-:W-:-:S04]  /*3790*/  IADD3 R0, P0, PT, R4, 0x4, RZ ;  /* 0x0000000404007810 */ /* 0x000fc80007f1e0ff */
[----:B------:R-:W-:Y:S01]  /*37a0*/  IADD3.X R9, PT, PT, RZ, R5, RZ, P0, !PT ;  /* 0x00000005ff097210 */ /* 0x000fe200007fe4ff */
[----:B------:R-:W-:Y:S08]  /*37b0*/  BRA.U UP0, `(.L_x_185) ;  /* 0xfffffffd00a47547 */ /* 0x000ff0000b83ffff */
[----:B------:R-:W-:Y:S05]  /*37c0*/  EXIT ;  /* 0x000000000000794d */ /* 0x000fea0003800000 */
        .weak           $__internal_3_$__cuda_sm3x_div_rn_noftz_f32_slowpath
        .type           $__internal_3_$__cuda_sm3x_div_rn_noftz_f32_slowpath,@function
        .size           $__internal_3_$__cuda_sm3x_div_rn_noftz_f32_slowpath,(.L_x_201 - $__internal_3_$__cuda_sm3x_div_rn_noftz_f32_slowpath)
$__internal_3_$__cuda_sm3x_div_rn_noftz_f32_slowpath:
[----:B------:R-:W-:Y:S01]  /*37d0*/  SHF.R.U32.HI R13, RZ, 0x17, R3 ;  /* 0x00000017ff0d7819 */ /* 0x000fe20000011603 */
[----:B------:R-:W-:Y:S01]  /*37e0*/  BSSY.RECONVERGENT B0, `(.L_x_186) ;  /* 0x0000063000007945 */ /* 0x000fe20003800200 */
[----:B------:R-:W-:Y:S02]  /*37f0*/  SHF.R.U32.HI R16, RZ, 0x17, R0 ;  /* 0x00000017ff107819 */ /* 0x000fe40000011600 */
[----:B------:R-:W-:Y:S02]  /*3800*/  LOP3.LUT R13, R13, 0xff, RZ, 0xc0, !PT ;  /* 0x000000ff0d0d7812 */ /* 0x000fe400078ec0ff */
[----:B------:R-:W-:Y:S02]  /*3810*/  LOP3.LUT R16, R16, 0xff, RZ, 0xc0, !PT ;  /* 0x000000ff10107812 */ /* 0x000fe400078ec0ff */
[----:B------:R-:W-:Y:S02]  /*3820*/  IADD3 R18, PT, PT, R13, -0x1, RZ ;  /* 0xffffffff0d127810 */ /* 0x000fe40007ffe0ff */
[----:B------:R-:W-:-:S02]  /*3830*/  IADD3 R17, PT, PT, R16, -0x1, RZ ;  /* 0xffffffff10117810 */ /* 0x000fc40007ffe0ff */
[----:B------:R-:W-:Y:S02]  /*3840*/  ISETP.GT.U32.AND P0, PT, R18, 0xfd, PT ;  /* 0x000000fd1200780c */ /* 0x000fe40003f04070 */
[----:B------:R-:W-:Y:S02]  /*3850*/  MOV R15, R3 ;  /* 0x00000003000f7202 */ /* 0x000fe40000000f00 */
        /* <DEDUP_REMOVED lines=22> */
[----:B------:R-:W-:Y:S01]  /*39c0*/  @!P0 FFMA R0, R0, 1.84467440737095516160e+19, RZ ;  /* 0x5f80000000008823 */ /* 0x000fe200000000ff */
[----:B------:R-:W-:Y:S01]  /*39d0*/  @!P0 MOV R14, 0xffffffc0 ;  /* 0xffffffc0000e8802 */ /* 0x000fe20000000f00 */
[----:B------:R-:W-:-:S03]  /*39e0*/  @!P1 FFMA R15, R3, 1.84467440737095516160e+19, RZ ;  /* 0x5f800000030f9823 */ /* 0x000fc600000000ff */
[----:B------:R-:W-:-:S07]  /*39f0*/  @!P1 IADD3 R14, PT, PT, R14, 0x40, RZ ;  /* 0x000000400e0e9810 */ /* 0x000fce0007ffe0ff */
.L_x_187:
[----:B------:R-:W-:Y:S01]  /*3a00*/  LEA R18, R13, 0xc0800000, 0x17 ;  /* 0xc08000000d127811 */ /* 0x000fe200078eb8ff */
[----:B------:R-:W-:Y:S01]  /*3a10*/  BSSY.RECONVERGENT B1, `(.L_x_192) ;  /* 0x0000036000017945 */ /* 0x000fe20003800200 */
[----:B------:R-:W-:Y:S02]  /*3a20*/  IADD3 R16, PT, PT, R16, -0x7f, RZ ;  /* 0xffffff8110107810 */ /* 0x000fe40007ffe0ff */
[----:B------:R-:W-:-:S03]  /*3a30*/  IADD3 R19, PT, PT, -R18, R15, RZ ;  /* 0x0000000f12137210 */ /* 0x000fc60007ffe1ff */
[C---:B------:R-:W-:Y:S01]  /*3a40*/  IMAD R0, R16.reuse, -0x800000, R0 ;  /* 0xff80000010007824 */ /* 0x040fe200078e0200 */
        /* <DEDUP_REMOVED lines=12> */
[----:B------:R-:W-:-:S04]  /*3b10*/  LOP3.LUT R13, R13, 0xff, RZ, 0xc0, !PT ;  /* 0x000000ff0d0d7812 */ /* 0x000fc800078ec0ff */
[----:B------:R-:W-:-:S04]  /*3b20*/  IADD3 R13, PT, PT, R13, R19, RZ ;  /* 0x000000130d0d7210 */ /* 0x000fc80007ffe0ff */
        /* <DEDUP_REMOVED lines=16> */
[----:B------:R-:W-:Y:S02]  /*3c30*/  IADD3 R17, PT, PT, R13, 0x20, RZ ;  /* 0x000000200d117810 */ /* 0x000fe40007ffe0ff */
[----:B------:R-:W-:-:S02]  /*3c40*/  LOP3.LUT R16, R16, 0x800000, RZ, 0xfc, !PT ;  /* 0x0080000010107812 */ /* 0x000fc400078efcff */
[----:B------:R-:W-:Y:S02]  /*3c50*/  IADD3 R13, PT, PT, -R13, RZ, RZ ;  /* 0x000000ff0d0d7210 */ /* 0x000fe40007ffe1ff */
[----:B------:R-:W-:Y:S02]  /*3c60*/  SHF.L.U32 R17, R16, R17, RZ ;  /* 0x0000001110117219 */ /* 0x000fe400000006ff */
[----:B------:R-:W-:Y:S02]  /*3c70*/  FSETP.NEU.FTZ.AND P0, PT, R14, R15, PT ;  /* 0x0000000f0e00720b */ /* 0x000fe40003f1d000 */
[----:B------:R-:W-:Y:S02]  /*3c80*/  SEL R13, R13, RZ, P3 ;  /* 0x000000ff0d0d7207 */ /* 0x000fe40001800000 */
[----:B------:R-:W-:Y:S02]  /*3c90*/  ISETP.NE.AND P1, PT, R17, RZ, P1 ;  /* 0x000000ff1100720c */ /* 0x000fe40000f25270 */
[----:B------:R-:W-:-:S02]  /*3ca0*/  SHF.R.U32.HI R13, RZ, R13, R16 ;  /* 0x0000000dff0d7219 */ /* 0x000fc40000011610 */
[----:B------:R-:W-:Y:S02]  /*3cb0*/  PLOP3.LUT P0, PT, P0, P1, PT, 0xf8, 0x8f ;  /* 0x00000000008f781c */ /* 0x000fe40000703f70 */
[----:B------:R-:W-:Y:S02]  /*3cc0*/  SHF.R.U32.HI R15, RZ, 0x1, R13 ;  /* 0x00000001ff0f7819 */ /* 0x000fe4000001160d */
[----:B------:R-:W-:-:S04]  /*3cd0*/  SEL R14, RZ, 0x1, !P0 ;  /* 0x00000001ff0e7807 */ /* 0x000fc80004000000 */
[----:B------:R-:W-:-:S04]  /*3ce0*/  LOP3.LUT R14, R14, 0x1, R15, 0xf8, !PT ;  /* 0x000000010e0e7812 */ /* 0x000fc800078ef80f */
[----:B------:R-:W-:-:S04]  /*3cf0*/  LOP3.LUT R14, R14, R13, RZ, 0xc0, !PT ;  /* 0x0000000d0e0e7212 */ /* 0x000fc800078ec0ff */
[----:B------:R-:W-:-:S04]  /*3d00*/  IADD3 R15, PT, PT, R15, R14, RZ ;  /* 0x0000000e0f0f7210 */ /* 0x000fc80007ffe0ff */
[----:B------:R-:W-:Y:S01]  /*3d10*/  LOP3.LUT R0, R15, R0, RZ, 0xfc, !PT ;  /* 0x000000000f007212 */ /* 0x000fe200078efcff */
[----:B------:R-:W-:Y:S06]  /*3d20*/  BRA `(.L_x_195) ;  /* 0x0000000000107947 */ /* 0x000fec0003800000 */
.L_x_194:
[----:B------:R-:W-:-:S04]  /*3d30*/  LOP3.LUT R0, R0, 0x80000000, RZ, 0xc0, !PT ;  /* 0x8000000000007812 */ /* 0x000fc800078ec0ff */
[----:B------:R-:W-:Y:S01]  /*3d40*/  LOP3.LUT R0, R0, 0x7f800000, RZ, 0xfc, !PT ;  /* 0x7f80000000007812 */ /* 0x000fe200078efcff */
[----:B------:R-:W-:Y:S06]  /*3d50*/  BRA `(.L_x_195) ;  /* 0x0000000000047947 */ /* 0x000fec0003800000 */
.L_x_193:
[----:B------:R-:W-:-:S07]  /*3d60*/  LEA R0, R19, R0, 0x17 ;  /* 0x0000000013007211 */ /* 0x000fce00078eb8ff */
.L_x_195:
[----:B------:R-:W-:Y:S05]  /*3d70*/  BSYNC.RECONVERGENT B1 ;  /* 0x0000000000017941 */ /* 0x000fea0003800200 */
.L_x_192:
[----:B------:R-:W-:Y:S05]  /*3d80*/  BRA `(.L_x_196) ;  /* 0x0000000000207947 */ /* 0x000fea0003800000 */
.L_x_191:
[----:B------:R-:W-:-:S04]  /*3d90*/  LOP3.LUT R0, R15, 0x80000000, R0, 0x48, !PT ;  /* 0x800000000f007812 */ /* 0x000fc800078e4800 */
[----:B------:R-:W-:Y:S01]  /*3da0*/  LOP3.LUT R0, R0, 0x7f800000, RZ, 0xfc, !PT ;  /* 0x7f80000000007812 */ /* 0x000fe200078efcff */
[----:B------:R-:W-:Y:S06]  /*3db0*/  BRA `(.L_x_196) ;  /* 0x0000000000147947 */ /* 0x000fec0003800000 */
.L_x_190:
[----:B------:R-:W-:Y:S01]  /*3dc0*/  LOP3.LUT R0, R15, 0x80000000, R0, 0x48, !PT ;  /* 0x800000000f007812 */ /* 0x000fe200078e4800 */
[----:B------:R-:W-:Y:S06]  /*3dd0*/  BRA `(.L_x_196) ;  /* 0x00000000000c7947 */ /* 0x000fec0003800000 */
.L_x_189:
[----:B------:R-:W0:Y:S01]  /*3de0*/  MUFU.RSQ R0, -QNAN ;  /* 0xffc0000000007908 */ /* 0x000e220000001400 */
[----:B------:R-:W-:Y:S05]  /*3df0*/  BRA `(.L_x_196) ;  /* 0x0000000000047947 */ /* 0x000fea0003800000 */
.L_x_188:
[----:B------:R-:W-:-:S07]  /*3e00*/  FADD.FTZ R0, R0, R3 ;  /* 0x0000000300007221 */ /* 0x000fce0000010000 */
.L_x_196:
[----:B------:R-:W-:Y:S05]  /*3e10*/  BSYNC.RECONVERGENT B0 ;  /* 0x0000000000007941 */ /* 0x000fea0003800200 */
.L_x_186:
[----:B------:R-:W-:Y:S01]  /*3e20*/  HFMA2 R13, -RZ, RZ, 0, 0 ;  /* 0x00000000ff0d7431 */ /* 0x000fe200000001ff */
[----:B0-----:R-:W-:-:S03]  /*3e30*/  MOV R15, R0 ;  /* 0x00000000000f7202 */ /* 0x001fc60000000f00 */
[----:B------:R-:W-:Y:S05]  /*3e40*/  RET.REL.NODEC R12 `(_Z23softmax_forward_kernel1PfPKfii) ;  /* 0xffffffc00c6c7950 */ /* 0x000fea0003c3ffff */
.L_x_197:
        /* <DEDUP_REMOVED lines=11> */
.L_x_201:


//--------------------- .nv.shared._Z23softmax_forward_kernel4PfPKfii --------------------------
	.section	.nv.shared._Z23softmax_forward_kernel4PfPKfii,"aw",@nobits
	.sectionflags	@""
	.align	16
	.zero		1024


//--------------------- .nv.shared.reserved.0     --------------------------
	.section	.nv.shared.reserved.0,"aw",@nobits
	.weak		__nv_reservedSMEM_offset_0_alias
	.size		__nv_reservedSMEM_offset_0_alias, 0, 64
	.other		__nv_reservedSMEM_offset_0_alias,@"STO_CUDA_RESERVED_SHARED STV_DEFAULT"
__nv_reservedSMEM_offset_0_alias:
	.zero		0
	.zero		64


//--------------------- .nv.shared._Z23softmax_forward_kernel3PfPKfii --------------------------
	.section	.nv.shared._Z23softmax_forward_kernel3PfPKfii,"aw",@nobits
	.sectionflags	@""
	.align	16
	.zero		1024


//--------------------- .nv.shared._Z23softmax_forward_kernel2PfPKfii --------------------------
	.section	.nv.shared._Z23softmax_forward_kernel2PfPKfii,"aw",@nobits
	.sectionflags	@""
	.align	16
	.zero		1024


//--------------------- .nv.shared._Z23softmax_forward_kernel1PfPKfii --------------------------
	.section	.nv.shared._Z23softmax_forward_kernel1PfPKfii,"aw",@nobits
	.sectionflags	@""
	.align	16
	.zero		1024


//--------------------- .nv.constant0._Z23softmax_forward_kernel4PfPKfii --------------------------
	.section	.nv.constant0._Z23softmax_forward_kernel4PfPKfii,"a",@progbits
	.sectionflags	@""
	.align	4
.nv.constant0._Z23softmax_forward_kernel4PfPKfii:
	.zero		920


//--------------------- .nv.constant0._Z23softmax_forward_kernel3PfPKfii --------------------------
	.section	.nv.constant0._Z23softmax_forward_kernel3PfPKfii,"a",@progbits
	.sectionflags	@""
	.align	4
.nv.constant0._Z23softmax_forward_kernel3PfPKfii:
	.zero		920


//--------------------- .nv.constant0._Z23softmax_forward_kernel2PfPKfii --------------------------
	.section	.nv.constant0._Z23softmax_forward_kernel2PfPKfii,"a",@progbits
	.sectionflags	@""
	.align	4
.nv.constant0._Z23softmax_forward_kernel2PfPKfii:
	.zero		920


//--------------------- .nv.constant0._Z23softmax_forward_kernel1PfPKfii --------------------------
	.section	.nv.constant0._Z23softmax_forward_kernel1PfPKfii,"a",@progbits
	.sectionflags	@""
	.align	4
.nv.constant0._Z23softmax_forward_kernel1PfPKfii:
	.zero		920


//--------------------- SYMBOLS --------------------------

	.type		.nv.reservedSmem.offset0,@object
	.size		.nv.reservedSmem.offset0,0x4
	.type		.nv.reservedSmem.cap,@object
	.size		.nv.reservedSmem.cap,0x4
